	.target	sm_100a

	.elftype	@"ET_EXEC"


//--------------------- .note.nv.tkinfo           --------------------------
	.section	.note.nv.tkinfo,"",@"SHT_NOTE"
	.sectionflags	@"SHF_NOTE_NV_TKINFO"
	.tkinfo
        /*0018*/ 	.word	0x00000002
        /*0030*/ 	.string	""
        /*0030*/ 	.string	"ptxas"
        /*0030*/ 	.string	"Cuda compilation tools, release 13.0, V13.0.88"
        /*0030*/ 	.string	"Build cuda_13.0.r13.0/compiler.36424714_0"
        /*0030*/ 	.string	"-arch sm_100a -m 64 "



//--------------------- .note.nv.cuinfo           --------------------------
	.section	.note.nv.cuinfo,"",@"SHT_NOTE"
	.sectionflags	@"SHF_NOTE_NV_CUINFO"
        /*0018*/ 	.short	0x0002
        /*001a*/ 	.short	0x0064
        /*001c*/ 	.short	0x0082
	.zero		2


//--------------------- .nv.info                  --------------------------
	.section	.nv.info,"",@"SHT_CUDA_INFO"
	.align	4


	//----- nvinfo : EIATTR_REGCOUNT
	.align		4
        /*0000*/ 	.byte	0x04, 0x2f
        /*0002*/ 	.short	(.L_19 - .L_18)
	.align		4
.L_18:
        /*0004*/ 	.word	index@(_ZN7cutlass13device_kernelINS_4gemm6kernel13GemmUniversalIN4cute5tupleIJiiiiEEENS1_10collective13CollectiveMmaINS1_35MainloopSm100TmaUmmaWarpSpecializedILi4ELi2ELi4ENS5_IJNS4_1CILi2EEENSA_ILi1EEESC_EEEEENS5_IJNSA_ILi256EEENSA_ILi128EEESF_EEENS_12float_e4m3_tENS5_IJlSC_lEEESI_SJ_NS4_8TiledMMAINS4_8MMA_AtomIJNS4_10MMA_TraitsINS4_25SM100_MMA_F8F6F4_2x1SM_SSEJSI_SI_fSF_SG_NS4_17integral_constantINS4_4UMMA5MajorELSQ_0EEESR_NSO_INSP_7ScaleInELSS_0EEEST_EEEEEENS4_6LayoutINS5_IJSC_SC_SC_EEENS5_IJNSA_ILi0EEESY_SY_EEEEENS5_IJNS4_10UnderscoreES11_S11_EEEEENS4_18SM100_TMA_2SM_LOADENS4_14ComposedLayoutINS4_7SwizzleILi3ELi4ELi3EEENS4_18smem_ptr_flag_bitsILi8EEENSW_INS5_IJNSA_ILi8EEESG_EEENS5_IJSG_SC_EEEEEEEvNS4_8identityES14_S1E_vS1F_EENS_8epilogue10collective18CollectiveEpilogueINS1H_23Sm100TmaWarpSpecializedILi2ELi2ELi64ELb0ELb0EEEJNS5_IJSG_SG_SF_EEENS5_IJNSW_ISG_SC_EENSW_INSA_ILi64EEESC_EEEEESI_SJ_SI_SJ_NS1H_6fusion15FusionCallbacksIS1L_NS1R_17LinearCombinationISI_fSI_fLNS_15FloatRoundStyleE2EEES1M_S1Q_JEEENS4_5SM1004TMEM4LOAD26SM100_TMEM_LOAD_32dp32b64xENS4_13SM90_TMA_LOADENS15_INS16_ILi2ELi4ELi3EEES19_NSW_INS5_IJS1A_S1O_EEENS5_IJS1O_SC_EEEEEEENS4_39AutoVectorizingCopyWithAssumedAlignmentILi128EEENS4_14SM90_TMA_STOREES26_S28_S28_EEEvvEEEEvNT_6ParamsE)
        /*0008*/ 	.word	0x000000de


	//----- nvinfo : EIATTR_FRAME_SIZE
	.align		4
.L_19:
        /*000c*/ 	.byte	0x04, 0x11
        /*000e*/ 	.short	(.L_21 - .L_20)
	.align		4
.L_20:
        /*0010*/ 	.word	index@($__internal_2_$__cuda_sm10x_tcgen05_guardrail_trap_unallocated_columns_being_dealloced)
        /*0014*/ 	.word	0x00000000


	//----- nvinfo : EIATTR_FRAME_SIZE
	.align		4
.L_21:
        /*0018*/ 	.byte	0x04, 0x11
        /*001a*/ 	.short	(.L_23 - .L_22)
	.align		4
.L_22:
        /*001c*/ 	.word	index@($__internal_1_$__cuda_sm10x_tcgen05_guardrail_trap_phase_invalid_during_alloc)
        /*0020*/ 	.word	0x00000000


	//----- nvinfo : EIATTR_FRAME_SIZE
	.align		4
.L_23:
        /*0024*/ 	.byte	0x04, 0x11
        /*0026*/ 	.short	(.L_25 - .L_24)
	.align		4
.L_24:
        /*0028*/ 	.word	index@($__internal_0_$__cuda_sm10x_tcgen05_guardrail_trap_col_being_dealloced_not_returned_by_alloc)
        /*002c*/ 	.word	0x00000000


	//----- nvinfo : EIATTR_FRAME_SIZE
	.align		4
.L_25:
        /*0030*/ 	.byte	0x04, 0x11
        /*0032*/ 	.short	(.L_27 - .L_26)
	.align		4
.L_26:
        /*0034*/ 	.word	index@(_ZN7cutlass13device_kernelINS_4gemm6kernel13GemmUniversalIN4cute5tupleIJiiiiEEENS1_10collective13CollectiveMmaINS1_35MainloopSm100TmaUmmaWarpSpecializedILi4ELi2ELi4ENS5_IJNS4_1CILi2EEENSA_ILi1EEESC_EEEEENS5_IJNSA_ILi256EEENSA_ILi128EEESF_EEENS_12float_e4m3_tENS5_IJlSC_lEEESI_SJ_NS4_8TiledMMAINS4_8MMA_AtomIJNS4_10MMA_TraitsINS4_25SM100_MMA_F8F6F4_2x1SM_SSEJSI_SI_fSF_SG_NS4_17integral_constantINS4_4UMMA5MajorELSQ_0EEESR_NSO_INSP_7ScaleInELSS_0EEEST_EEEEEENS4_6LayoutINS5_IJSC_SC_SC_EEENS5_IJNSA_ILi0EEESY_SY_EEEEENS5_IJNS4_10UnderscoreES11_S11_EEEEENS4_18SM100_TMA_2SM_LOADENS4_14ComposedLayoutINS4_7SwizzleILi3ELi4ELi3EEENS4_18smem_ptr_flag_bitsILi8EEENSW_INS5_IJNSA_ILi8EEESG_EEENS5_IJSG_SC_EEEEEEEvNS4_8identityES14_S1E_vS1F_EENS_8epilogue10collective18CollectiveEpilogueINS1H_23Sm100TmaWarpSpecializedILi2ELi2ELi64ELb0ELb0EEEJNS5_IJSG_SG_SF_EEENS5_IJNSW_ISG_SC_EENSW_INSA_ILi64EEESC_EEEEESI_SJ_SI_SJ_NS1H_6fusion15FusionCallbacksIS1L_NS1R_17LinearCombinationISI_fSI_fLNS_15FloatRoundStyleE2EEES1M_S1Q_JEEENS4_5SM1004TMEM4LOAD26SM100_TMEM_LOAD_32dp32b64xENS4_13SM90_TMA_LOADENS15_INS16_ILi2ELi4ELi3EEES19_NSW_INS5_IJS1A_S1O_EEENS5_IJS1O_SC_EEEEEEENS4_39AutoVectorizingCopyWithAssumedAlignmentILi128EEENS4_14SM90_TMA_STOREES26_S28_S28_EEEvvEEEEvNT_6ParamsE)
        /*0038*/ 	.word	0x00000000


	//----- nvinfo : EIATTR_MIN_STACK_SIZE
	.align		4
.L_27:
        /*003c*/ 	.byte	0x04, 0x12
        /*003e*/ 	.short	(.L_29 - .L_28)
	.align		4
.L_28:
        /*0040*/ 	.word	index@(_ZN7cutlass13device_kernelINS_4gemm6kernel13GemmUniversalIN4cute5tupleIJiiiiEEENS1_10collective13CollectiveMmaINS1_35MainloopSm100TmaUmmaWarpSpecializedILi4ELi2ELi4ENS5_IJNS4_1CILi2EEENSA_ILi1EEESC_EEEEENS5_IJNSA_ILi256EEENSA_ILi128EEESF_EEENS_12float_e4m3_tENS5_IJlSC_lEEESI_SJ_NS4_8TiledMMAINS4_8MMA_AtomIJNS4_10MMA_TraitsINS4_25SM100_MMA_F8F6F4_2x1SM_SSEJSI_SI_fSF_SG_NS4_17integral_constantINS4_4UMMA5MajorELSQ_0EEESR_NSO_INSP_7ScaleInELSS_0EEEST_EEEEEENS4_6LayoutINS5_IJSC_SC_SC_EEENS5_IJNSA_ILi0EEESY_SY_EEEEENS5_IJNS4_10UnderscoreES11_S11_EEEEENS4_18SM100_TMA_2SM_LOADENS4_14ComposedLayoutINS4_7SwizzleILi3ELi4ELi3EEENS4_18smem_ptr_flag_bitsILi8EEENSW_INS5_IJNSA_ILi8EEESG_EEENS5_IJSG_SC_EEEEEEEvNS4_8identityES14_S1E_vS1F_EENS_8epilogue10collective18CollectiveEpilogueINS1H_23Sm100TmaWarpSpecializedILi2ELi2ELi64ELb0ELb0EEEJNS5_IJSG_SG_SF_EEENS5_IJNSW_ISG_SC_EENSW_INSA_ILi64EEESC_EEEEESI_SJ_SI_SJ_NS1H_6fusion15FusionCallbacksIS1L_NS1R_17LinearCombinationISI_fSI_fLNS_15FloatRoundStyleE2EEES1M_S1Q_JEEENS4_5SM1004TMEM4LOAD26SM100_TMEM_LOAD_32dp32b64xENS4_13SM90_TMA_LOADENS15_INS16_ILi2ELi4ELi3EEES19_NSW_INS5_IJS1A_S1O_EEENS5_IJS1O_SC_EEEEEEENS4_39AutoVectorizingCopyWithAssumedAlignmentILi128EEENS4_14SM90_TMA_STOREES26_S28_S28_EEEvvEEEEvNT_6ParamsE)
        /*0044*/ 	.word	0x00000000
.L_29:


//--------------------- .nv.compat                --------------------------
	.section	.nv.compat,"",@"SHT_CUDA_COMPAT_INFO"
	.align	4
        /*0000*/ 	.byte	0x02, 0x09, 0x01, 0x00, 0x02, 0x02, 0x02, 0x00, 0x02, 0x05, 0x05, 0x00, 0x03, 0x07, 0x01, 0x01
        /*0010*/ 	.byte	0x02, 0x03, 0x01, 0x00, 0x02, 0x06, 0x01, 0x00, 0x04, 0x0b, 0x08, 0x00, 0x09, 0x00, 0x00, 0x00
        /*0020*/ 	.byte	0x00, 0x00, 0x00, 0x00


//--------------------- .nv.info._ZN7cutlass13device_kernelINS_4gemm6kernel13GemmUniversalIN4cute5tupleIJiiiiEEENS1_10collective13CollectiveMmaINS1_35MainloopSm100TmaUmmaWarpSpecializedILi4ELi2ELi4ENS5_IJNS4_1CILi2EEENSA_ILi1EEESC_EEEEENS5_IJNSA_ILi256EEENSA_ILi128EEESF_EEENS_12float_e4m3_tENS5_IJlSC_lEEESI_SJ_NS4_8TiledMMAINS4_8MMA_AtomIJNS4_10MMA_TraitsINS4_25SM100_MMA_F8F6F4_2x1SM_SSEJSI_SI_fSF_SG_NS4_17integral_constantINS4_4UMMA5MajorELSQ_0EEESR_NSO_INSP_7ScaleInELSS_0EEEST_EEEEEENS4_6LayoutINS5_IJSC_SC_SC_EEENS5_IJNSA_ILi0EEESY_SY_EEEEENS5_IJNS4_10UnderscoreES11_S11_EEEEENS4_18SM100_TMA_2SM_LOADENS4_14ComposedLayoutINS4_7SwizzleILi3ELi4ELi3EEENS4_18smem_ptr_flag_bitsILi8EEENSW_INS5_IJNSA_ILi8EEESG_EEENS5_IJSG_SC_EEEEEEEvNS4_8identityES14_S1E_vS1F_EENS_8epilogue10collective18CollectiveEpilogueINS1H_23Sm100TmaWarpSpecializedILi2ELi2ELi64ELb0ELb0EEEJNS5_IJSG_SG_SF_EEENS5_IJNSW_ISG_SC_EENSW_INSA_ILi64EEESC_EEEEESI_SJ_SI_SJ_NS1H_6fusion15FusionCallbacksIS1L_NS1R_17LinearCombinationISI_fSI_fLNS_15FloatRoundStyleE2EEES1M_S1Q_JEEENS4_5SM1004TMEM4LOAD26SM100_TMEM_LOAD_32dp32b64xENS4_13SM90_TMA_LOADENS15_INS16_ILi2ELi4ELi3EEES19_NSW_INS5_IJS1A_S1O_EEENS5_IJS1O_SC_EEEEEEENS4_39AutoVectorizingCopyWithAssumedAlignmentILi128EEENS4_14SM90_TMA_STOREES26_S28_S28_EEEvvEEEEvNT_6ParamsE --------------------------
	.section	.nv.info._ZN7cutlass13device_kernelINS_4gemm6kernel13GemmUniversalIN4cute5tupleIJiiiiEEENS1_10collective13CollectiveMmaINS1_35MainloopSm100TmaUmmaWarpSpecializedILi4ELi2ELi4ENS5_IJNS4_1CILi2EEENSA_ILi1EEESC_EEEEENS5_IJNSA_ILi256EEENSA_ILi128EEESF_EEENS_12float_e4m3_tENS5_IJlSC_lEEESI_SJ_NS4_8TiledMMAINS4_8MMA_AtomIJNS4_10MMA_TraitsINS4_25SM100_MMA_F8F6F4_2x1SM_SSEJSI_SI_fSF_SG_NS4_17integral_constantINS4_4UMMA5MajorELSQ_0EEESR_NSO_INSP_7ScaleInELSS_0EEEST_EEEEEENS4_6LayoutINS5_IJSC_SC_SC_EEENS5_IJNSA_ILi0EEESY_SY_EEEEENS5_IJNS4_10UnderscoreES11_S11_EEEEENS4_18SM100_TMA_2SM_LOADENS4_14ComposedLayoutINS4_7SwizzleILi3ELi4ELi3EEENS4_18smem_ptr_flag_bitsILi8EEENSW_INS5_IJNSA_ILi8EEESG_EEENS5_IJSG_SC_EEEEEEEvNS4_8identityES14_S1E_vS1F_EENS_8epilogue10collective18CollectiveEpilogueINS1H_23Sm100TmaWarpSpecializedILi2ELi2ELi64ELb0ELb0EEEJNS5_IJSG_SG_SF_EEENS5_IJNSW_ISG_SC_EENSW_INSA_ILi64EEESC_EEEEESI_SJ_SI_SJ_NS1H_6fusion15FusionCallbacksIS1L_NS1R_17LinearCombinationISI_fSI_fLNS_15FloatRoundStyleE2EEES1M_S1Q_JEEENS4_5SM1004TMEM4LOAD26SM100_TMEM_LOAD_32dp32b64xENS4_13SM90_TMA_LOADENS15_INS16_ILi2ELi4ELi3EEES19_NSW_INS5_IJS1A_S1O_EEENS5_IJS1O_SC_EEEEEEENS4_39AutoVectorizingCopyWithAssumedAlignmentILi128EEENS4_14SM90_TMA_STOREES26_S28_S28_EEEvvEEEEvNT_6ParamsE,"",@"SHT_CUDA_INFO"
	.sectionflags	@""
	.align	4


	//----- nvinfo : EIATTR_CUDA_API_VERSION
	.align		4
        /*0000*/ 	.byte	0x04, 0x37
        /*0002*/ 	.short	(.L_31 - .L_30)
.L_30:
        /*0004*/ 	.word	0x00000082


	//----- nvinfo : EIATTR_KPARAM_INFO
	.align		4
.L_31:
        /*0008*/ 	.byte	0x04, 0x17
        /*000a*/ 	.short	(.L_33 - .L_32)
.L_32:
        /*000c*/ 	.word	0x00000000
        /*0010*/ 	.short	0x0000
        /*0012*/ 	.short	0x0000
        /*0014*/ 	.byte	0x00, 0xf0, 0x01, 0x20


	//----- nvinfo : EIATTR_AT_ENTRY_FRAGMENTS
	.align		4
.L_33:
        /*0018*/ 	.byte	0x04, 0x4f
        /*001a*/ 	.short	(.L_35 - .L_34)


	//   ....[0]....
.L_34:
        /*001c*/ 	.word	0x00000007


	//----- nvinfo : EIATTR_RESERVED_SMEM_USED
	.align		4
.L_35:
        /*0020*/ 	.byte	0x01, 0x41
	.zero		2


	//----- nvinfo : EIATTR_SPARSE_MMA_MASK
	.align		4
        /*0024*/ 	.byte	0x03, 0x50
        /*0026*/ 	.short	0x0000


	//----- nvinfo : EIATTR_TCGEN05_2CTA_USED
	.align		4
        /*0028*/ 	.byte	0x01, 0x52
	.zero		2


	//----- nvinfo : EIATTR_MAXREG_COUNT
	.align		4
        /*002c*/ 	.byte	0x03, 0x1b
        /*002e*/ 	.short	0x00ff


	//----- nvinfo : EIATTR_NUM_BARRIERS
	.align		4
        /*0030*/ 	.byte	0x02, 0x4c
        /*0032*/ 	.byte	0x07
	.zero		1


	//----- nvinfo : EIATTR_EXTERNS
	.align		4
        /*0034*/ 	.byte	0x04, 0x0f
        /*0036*/ 	.short	(.L_37 - .L_36)


	//   ....[0]....
	.align		4
.L_36:
        /*0038*/ 	.word	index@(__assertfail)


	//----- nvinfo : EIATTR_MERCURY_ISA_VERSION
	.align		4
.L_37:
        /*003c*/ 	.byte	0x03, 0x5f
        /*003e*/ 	.short	0x0101


	//----- nvinfo : EIATTR_INT_WARP_WIDE_INSTR_OFFSETS
	.align		4
        /*0040*/ 	.byte	0x04, 0x31
        /*0042*/ 	.short	(.L_39 - .L_38)


	//   ....[0]....
.L_38:
        /*0044*/ 	.word	0x00000cd0


	//   ....[1]....
        /*0048*/ 	.word	0x00000d70


	//   ....[2]....
        /*004c*/ 	.word	0x00002230


	//   ....[3]....
        /*0050*/ 	.word	0x000042d0


	//   ....[4]....
        /*0054*/ 	.word	0x000042f0


	//   ....[5]....
        /*0058*/ 	.word	0x00004320


	//   ....[6]....
        /*005c*/ 	.word	0x00004c50


	//   ....[7]....
        /*0060*/ 	.word	0x00004cc0


	//   ....[8]....
        /*0064*/ 	.word	0x00004ea0


	//   ....[9]....
        /*0068*/ 	.word	0x00005000


	//----- nvinfo : EIATTR_COOP_GROUP_MASK_REGIDS
	.align		4
.L_39:
        /*006c*/ 	.byte	0x04, 0x29
        /*006e*/ 	.short	(.L_41 - .L_40)


	//   ....[0]....
.L_40:
        /*0070*/ 	.word	0xffffffff


	//   ....[1]....
        /*0074*/ 	.word	0xffffffff


	//   ....[2]....
        /*0078*/ 	.word	0xffffffff


	//   ....[3]....
        /*007c*/ 	.word	0xffffffff


	//   ....[4]....
        /*0080*/ 	.word	0xffffffff


	//   ....[5]....
        /*0084*/ 	.word	0xffffffff


	//   ....[6]....
        /*0088*/ 	.word	0xffffffff


	//   ....[7]....
        /*008c*/ 	.word	0xffffffff


	//   ....[8]....
        /*0090*/ 	.word	0xffffffff


	//   ....[9]....
        /*0094*/ 	.word	0xffffffff


	//   ....[10]....
        /*0098*/ 	.word	0xffffffff


	//   ....[11]....
        /*009c*/ 	.word	0xffffffff


	//   ....[12]....
        /*00a0*/ 	.word	0xffffffff


	//   ....[13]....
        /*00a4*/ 	.word	0xffffffff


	//----- nvinfo : EIATTR_COOP_GROUP_INSTR_OFFSETS
	.align		4
.L_41:
        /*00a8*/ 	.byte	0x04, 0x28
        /*00aa*/ 	.short	(.L_43 - .L_42)


	//   ....[0]....
.L_42:
        /*00ac*/ 	.word	0x000000c0


	//   ....[1]....
        /*00b0*/ 	.word	0x00000500


	//   ....[2]....
        /*00b4*/ 	.word	0x00000680


	//   ....[3]....
        /*00b8*/ 	.word	0x000007d0


	//   ....[4]....
        /*00bc*/ 	.word	0x000008c0


	//   ....[5]....
        /*00c0*/ 	.word	0x00000a20


	//   ....[6]....
        /*00c4*/ 	.word	0x00000bb0


	//   ....[7]....
        /*00c8*/ 	.word	0x00000df0


	//   ....[8]....
        /*00cc*/ 	.word	0x00002110


	//   ....[9]....
        /*00d0*/ 	.word	0x00002ef0


	//   ....[10]....
        /*00d4*/ 	.word	0x000033c0


	//   ....[11]....
        /*00d8*/ 	.word	0x000033f0


	//   ....[12]....
        /*00dc*/ 	.word	0x000041d0


	//   ....[13]....
        /*00e0*/ 	.word	0x000043e0


	//----- nvinfo : EIATTR_VRC_CTA_INIT_COUNT
	.align		4
.L_43:
        /*00e4*/ 	.byte	0x02, 0x4a
        /*00e6*/ 	.byte	0x80
	.zero		1


	//----- nvinfo : EIATTR_SYSCALL_OFFSETS
	.align		4
        /*00e8*/ 	.byte	0x04, 0x46
        /*00ea*/ 	.short	(.L_45 - .L_44)


	//   ....[0]....
.L_44:
        /*00ec*/ 	.word	0x00005a30


	//   ....[1]....
        /*00f0*/ 	.word	0x00005b70


	//   ....[2]....
        /*00f4*/ 	.word	0x000063d0


	//   ....[3]....
        /*00f8*/ 	.word	0x000079e0


	//----- nvinfo : EIATTR_MBARRIER_INSTR_OFFSETS
	.align		4
.L_45:
        /*00fc*/ 	.byte	0x04, 0x39
        /*00fe*/ 	.short	(.L_47 - .L_46)


	//   ....[0]....
.L_46:
        /*0100*/ 	.word	0x000005f0
        /*0104*/ 	.word	0x000000ff
        /*0108*/ 	.word	0x00000000
        /*010c*/ 	.short	0x0100
        /*010e*/ 	.byte	0x08
	.zero		1


	//   ....[1]....
        /*0110*/ 	.word	0x00000600
        /*0114*/ 	.word	0x000000ff
        /*0118*/ 	.word	0x00000020
        /*011c*/ 	.short	0x0100
        /*011e*/ 	.byte	0x08
	.zero		1


	//   ....[2]....
        /*0120*/ 	.word	0x00000610
        /*0124*/ 	.word	0x000000ff
        /*0128*/ 	.word	0x00000008
        /*012c*/ 	.short	0x0100
        /*012e*/ 	.byte	0x08
	.zero		1


	//   ....[3]....
        /*0130*/ 	.word	0x00000620
        /*0134*/ 	.word	0x000000ff
        /*0138*/ 	.word	0x00000028
        /*013c*/ 	.short	0x0100
        /*013e*/ 	.byte	0x08
	.zero		1


	//   ....[4]....
        /*0140*/ 	.word	0x00000630
        /*0144*/ 	.word	0x000000ff
        /*0148*/ 	.word	0x00000010
        /*014c*/ 	.short	0x0100
        /*014e*/ 	.byte	0x08
	.zero		1


	//   ....[5]....
        /*0150*/ 	.word	0x00000640
        /*0154*/ 	.word	0x000000ff
        /*0158*/ 	.word	0x00000030
        /*015c*/ 	.short	0x0100
        /*015e*/ 	.byte	0x08
	.zero		1


	//   ....[6]....
        /*0160*/ 	.word	0x00000650
        /*0164*/ 	.word	0x000000ff
        /*0168*/ 	.word	0x00000018
        /*016c*/ 	.short	0x0100
        /*016e*/ 	.byte	0x08
	.zero		1


	//   ....[7]....
        /*0170*/ 	.word	0x00000660
        /*0174*/ 	.word	0x000000ff
        /*0178*/ 	.word	0x00000038
        /*017c*/ 	.short	0x0100
        /*017e*/ 	.byte	0x08
	.zero		1


	//   ....[8]....
        /*0180*/ 	.word	0x00000780
        /*0184*/ 	.word	0x000000ff
        /*0188*/ 	.word	0x00000040
        /*018c*/ 	.short	0x0100
        /*018e*/ 	.byte	0x09
	.zero		1


	//   ....[9]....
        /*0190*/ 	.word	0x00000790
        /*0194*/ 	.word	0x000000ff
        /*0198*/ 	.word	0x00000050
        /*019c*/ 	.short	0x0100
        /*019e*/ 	.byte	0x09
	.zero		1


	//   ....[10]....
        /*01a0*/ 	.word	0x000007a0
        /*01a4*/ 	.word	0x000000ff
        /*01a8*/ 	.word	0x00000048
        /*01ac*/ 	.short	0x0100
        /*01ae*/ 	.byte	0x09
	.zero		1


	//   ....[11]....
        /*01b0*/ 	.word	0x000007b0
        /*01b4*/ 	.word	0x000000ff
        /*01b8*/ 	.word	0x00000058
        /*01bc*/ 	.short	0x0100
        /*01be*/ 	.byte	0x09
	.zero		1


	//   ....[12]....
        /*01c0*/ 	.word	0x00000890
        /*01c4*/ 	.word	0x000000ff
        /*01c8*/ 	.word	0x00000060
        /*01cc*/ 	.short	0x0100
        /*01ce*/ 	.byte	0x08
	.zero		1


	//   ....[13]....
        /*01d0*/ 	.word	0x000008a0
        /*01d4*/ 	.word	0x000000ff
        /*01d8*/ 	.word	0x00000068
        /*01dc*/ 	.short	0x0100
        /*01de*/ 	.byte	0x08
	.zero		1


	//   ....[14]....
        /*01e0*/ 	.word	0x000009d0
        /*01e4*/ 	.word	0x000000ff
        /*01e8*/ 	.word	0x00000070
        /*01ec*/ 	.short	0x0100
        /*01ee*/ 	.byte	0x08
	.zero		1


	//   ....[15]....
        /*01f0*/ 	.word	0x000009e0
        /*01f4*/ 	.word	0x000000ff
        /*01f8*/ 	.word	0x00000080
        /*01fc*/ 	.short	0x0100
        /*01fe*/ 	.byte	0x08
	.zero		1


	//   ....[16]....
        /*0200*/ 	.word	0x000009f0
        /*0204*/ 	.word	0x000000ff
        /*0208*/ 	.word	0x00000078
        /*020c*/ 	.short	0x0100
        /*020e*/ 	.byte	0x08
	.zero		1


	//   ....[17]....
        /*0210*/ 	.word	0x00000a00
        /*0214*/ 	.word	0x000000ff
        /*0218*/ 	.word	0x00000088
        /*021c*/ 	.short	0x0100
        /*021e*/ 	.byte	0x08
	.zero		1


	//   ....[18]....
        /*0220*/ 	.word	0x00000b20
        /*0224*/ 	.word	0x000000ff
        /*0228*/ 	.word	0x00000090
        /*022c*/ 	.short	0x0100
        /*022e*/ 	.byte	0x09
	.zero		1


	//   ....[19]....
        /*0230*/ 	.word	0x00000b30
        /*0234*/ 	.word	0x000000ff
        /*0238*/ 	.word	0x000000b0
        /*023c*/ 	.short	0x0100
        /*023e*/ 	.byte	0x09
	.zero		1


	//   ....[20]....
        /*0240*/ 	.word	0x00000b40
        /*0244*/ 	.word	0x000000ff
        /*0248*/ 	.word	0x00000098
        /*024c*/ 	.short	0x0100
        /*024e*/ 	.byte	0x09
	.zero		1


	//   ....[21]....
        /*0250*/ 	.word	0x00000b50
        /*0254*/ 	.word	0x000000ff
        /*0258*/ 	.word	0x000000b8
        /*025c*/ 	.short	0x0100
        /*025e*/ 	.byte	0x09
	.zero		1


	//   ....[22]....
        /*0260*/ 	.word	0x00000b60
        /*0264*/ 	.word	0x000000ff
        /*0268*/ 	.word	0x000000a0
        /*026c*/ 	.short	0x0100
        /*026e*/ 	.byte	0x09
	.zero		1


	//   ....[23]....
        /*0270*/ 	.word	0x00000b70
        /*0274*/ 	.word	0x000000ff
        /*0278*/ 	.word	0x000000c0
        /*027c*/ 	.short	0x0100
        /*027e*/ 	.byte	0x09
	.zero		1


	//   ....[24]....
        /*0280*/ 	.word	0x00000b80
        /*0284*/ 	.word	0x000000ff
        /*0288*/ 	.word	0x000000a8
        /*028c*/ 	.short	0x0100
        /*028e*/ 	.byte	0x09
	.zero		1


	//   ....[25]....
        /*0290*/ 	.word	0x00000b90
        /*0294*/ 	.word	0x000000ff
        /*0298*/ 	.word	0x000000c8
        /*029c*/ 	.short	0x0100
        /*029e*/ 	.byte	0x09
	.zero		1


	//   ....[26]....
        /*02a0*/ 	.word	0x00000c80
        /*02a4*/ 	.word	0x000000ff
        /*02a8*/ 	.word	0x000000d0
        /*02ac*/ 	.short	0x0100
        /*02ae*/ 	.byte	0x08
	.zero		1


	//   ....[27]....
        /*02b0*/ 	.word	0x00000c90
        /*02b4*/ 	.word	0x000000ff
        /*02b8*/ 	.word	0x000000e0
        /*02bc*/ 	.short	0x0100
        /*02be*/ 	.byte	0x08
	.zero		1


	//   ....[28]....
        /*02c0*/ 	.word	0x00000ca0
        /*02c4*/ 	.word	0x000000ff
        /*02c8*/ 	.word	0x000000d8
        /*02cc*/ 	.short	0x0100
        /*02ce*/ 	.byte	0x08
	.zero		1


	//   ....[29]....
        /*02d0*/ 	.word	0x00000cb0
        /*02d4*/ 	.word	0x000000ff
        /*02d8*/ 	.word	0x000000e8
        /*02dc*/ 	.short	0x0100
        /*02de*/ 	.byte	0x08
	.zero		1


	//   ....[30]....
        /*02e0*/ 	.word	0x00000da0
        /*02e4*/ 	.word	0x000000ff
        /*02e8*/ 	.word	0x000000f0
        /*02ec*/ 	.short	0x0100
        /*02ee*/ 	.byte	0x06
	.zero		1


	//   ....[31]....
        /*02f0*/ 	.word	0x000017b0
        /*02f4*/ 	.word	0x00000003
        /*02f8*/ 	.word	0x000000e0
        /*02fc*/ 	.short	0x010a
        /*02fe*/ 	.byte	0xff
	.zero		1


	//   ....[32]....
        /*0300*/ 	.word	0x000017e0
        /*0304*/ 	.word	0x00000003
        /*0308*/ 	.word	0x000000d0
        /*030c*/ 	.short	0x0101
        /*030e*/ 	.byte	0xff
	.zero		1


	//   ....[33]....
        /*0310*/ 	.word	0x000018e0
        /*0314*/ 	.word	0x000000ff
        /*0318*/ 	.word	0x00000020
        /*031c*/ 	.short	0x010a
        /*031e*/ 	.byte	0x08
	.zero		1


	//   ....[34]....
        /*0320*/ 	.word	0x000019b0
        /*0324*/ 	.word	0x000000ff
        /*0328*/ 	.word	0x00000020
        /*032c*/ 	.short	0x010a
        /*032e*/ 	.byte	0x21
	.zero		1


	//   ....[35]....
        /*0330*/ 	.word	0x00001b60
        /*0334*/ 	.word	0x000000ff
        /*0338*/ 	.word	0x00000020
        /*033c*/ 	.short	0x010a
        /*033e*/ 	.byte	0x08
	.zero		1


	//   ....[36]....
        /*0340*/ 	.word	0x00001d20
        /*0344*/ 	.word	0x000000ff
        /*0348*/ 	.word	0x00000068
        /*034c*/ 	.short	0x0101
        /*034e*/ 	.byte	0x04
	.zero		1


	//   ....[37]....
        /*0350*/ 	.word	0x00001d40
        /*0354*/ 	.word	0x000000ff
        /*0358*/ 	.word	0x00000020
        /*035c*/ 	.short	0x010a
        /*035e*/ 	.byte	0x08
	.zero		1


	//   ....[38]....
        /*0360*/ 	.word	0x00001dc0
        /*0364*/ 	.word	0x000000ff
        /*0368*/ 	.word	0x00000020
        /*036c*/ 	.short	0x010a
        /*036e*/ 	.byte	0x21
	.zero		1


	//   ....[39]....
        /*0370*/ 	.word	0x00001f50
        /*0374*/ 	.word	0x000000ff
        /*0378*/ 	.word	0x00000020
        /*037c*/ 	.short	0x010a
        /*037e*/ 	.byte	0x08
	.zero		1


	//   ....[40]....
        /*0380*/ 	.word	0x00002140
        /*0384*/ 	.word	0x00000002
        /*0388*/ 	.word	0x00000070
        /*038c*/ 	.short	0x010a
        /*038e*/ 	.byte	0xff
	.zero		1


	//   ....[41]....
        /*0390*/ 	.word	0x00002200
        /*0394*/ 	.word	0x00000002
        /*0398*/ 	.word	0x00000000
        /*039c*/ 	.short	0x0101
        /*039e*/ 	.byte	0xff
	.zero		1


	//   ....[42]....
        /*03a0*/ 	.word	0x00002760
        /*03a4*/ 	.word	0x000000ff
        /*03a8*/ 	.word	0x00000000
        /*03ac*/ 	.short	0x010a
        /*03ae*/ 	.byte	0x05
	.zero		1


	//   ....[43]....
        /*03b0*/ 	.word	0x000027f0
        /*03b4*/ 	.word	0x000000ff
        /*03b8*/ 	.word	0x00000000
        /*03bc*/ 	.short	0x010a
        /*03be*/ 	.byte	0x05
	.zero		1


	//   ....[44]....
        /*03c0*/ 	.word	0x00002880
        /*03c4*/ 	.word	0x000000ff
        /*03c8*/ 	.word	0x00000000
        /*03cc*/ 	.short	0x010a
        /*03ce*/ 	.byte	0x05
	.zero		1


	//   ....[45]....
        /*03d0*/ 	.word	0x00002920
        /*03d4*/ 	.word	0x00000000
        /*03d8*/ 	.word	0x00000000
        /*03dc*/ 	.short	0x010a
        /*03de*/ 	.byte	0xff
	.zero		1


	//   ....[46]....
        /*03e0*/ 	.word	0x00002a50
        /*03e4*/ 	.word	0x00000000
        /*03e8*/ 	.word	0x000000d0
        /*03ec*/ 	.short	0x010a
        /*03ee*/ 	.byte	0xff
	.zero		1


	//   ....[47]....
        /*03f0*/ 	.word	0x00002ac0
        /*03f4*/ 	.word	0x00000004
        /*03f8*/ 	.word	0x00000000
        /*03fc*/ 	.short	0x0101
        /*03fe*/ 	.byte	0xff
	.zero		1


	//   ....[48]....
        /*0400*/ 	.word	0x00002ae0
        /*0404*/ 	.word	0x000000ff
        /*0408*/ 	.word	0x00000080
        /*040c*/ 	.short	0x010a
        /*040e*/ 	.byte	0x05
	.zero		1


	//   ....[49]....
        /*0410*/ 	.word	0x00002c00
        /*0414*/ 	.word	0x00000000
        /*0418*/ 	.word	0x00000070
        /*041c*/ 	.short	0x010a
        /*041e*/ 	.byte	0xff
	.zero		1


	//   ....[50]....
        /*0420*/ 	.word	0x00002d00
        /*0424*/ 	.word	0x00000000
        /*0428*/ 	.word	0x00000000
        /*042c*/ 	.short	0x0101
        /*042e*/ 	.byte	0xff
	.zero		1


	//   ....[51]....
        /*0430*/ 	.word	0x00002d90
        /*0434*/ 	.word	0x000000ff
        /*0438*/ 	.word	0x00000080
        /*043c*/ 	.short	0x0106
        /*043e*/ 	.byte	0x05
	.zero		1


	//   ....[52]....
        /*0440*/ 	.word	0x00002db0
        /*0444*/ 	.word	0x000000ff
        /*0448*/ 	.word	0x00000080
        /*044c*/ 	.short	0x010a
        /*044e*/ 	.byte	0x05
	.zero		1


	//   ....[53]....
        /*0450*/ 	.word	0x00002e40
        /*0454*/ 	.word	0x000000ff
        /*0458*/ 	.word	0x00000080
        /*045c*/ 	.short	0x0106
        /*045e*/ 	.byte	0x04
	.zero		1


	//   ....[54]....
        /*0460*/ 	.word	0x00002e80
        /*0464*/ 	.word	0x00000000
        /*0468*/ 	.word	0x00000080
        /*046c*/ 	.short	0x010a
        /*046e*/ 	.byte	0xff
	.zero		1


	//   ....[55]....
        /*0470*/ 	.word	0x000030c0
        /*0474*/ 	.word	0x000000ff
        /*0478*/ 	.word	0x00000008
        /*047c*/ 	.short	0x010a
        /*047e*/ 	.byte	0x06
	.zero		1


	//   ....[56]....
        /*0480*/ 	.word	0x000030e0
        /*0484*/ 	.word	0x000000ff
        /*0488*/ 	.word	0x00000008
        /*048c*/ 	.short	0x010a
        /*048e*/ 	.byte	0x06
	.zero		1


	//   ....[57]....
        /*0490*/ 	.word	0x00003270
        /*0494*/ 	.word	0x000000ff
        /*0498*/ 	.word	0x00000008
        /*049c*/ 	.short	0x010a
        /*049e*/ 	.byte	0x06
	.zero		1


	//   ....[58]....
        /*04a0*/ 	.word	0x00003290
        /*04a4*/ 	.word	0x000000ff
        /*04a8*/ 	.word	0x00000008
        /*04ac*/ 	.short	0x010a
        /*04ae*/ 	.byte	0x06
	.zero		1


	//   ....[59]....
        /*04b0*/ 	.word	0x00003350
        /*04b4*/ 	.word	0x000000ff
        /*04b8*/ 	.word	0x00000000
        /*04bc*/ 	.short	0x0101
        /*04be*/ 	.byte	0x07
	.zero		1


	//   ....[60]....
        /*04c0*/ 	.word	0x00003710
        /*04c4*/ 	.word	0x00000000
        /*04c8*/ 	.word	0x00000070
        /*04cc*/ 	.short	0x010a
        /*04ce*/ 	.byte	0xff
	.zero		1


	//   ....[61]....
        /*04d0*/ 	.word	0x000037d0
        /*04d4*/ 	.word	0x00000000
        /*04d8*/ 	.word	0x00000000
        /*04dc*/ 	.short	0x0101
        /*04de*/ 	.byte	0xff
	.zero		1


	//   ....[62]....
        /*04e0*/ 	.word	0x00003880
        /*04e4*/ 	.word	0x000000ff
        /*04e8*/ 	.word	0x00000000
        /*04ec*/ 	.short	0x010a
        /*04ee*/ 	.byte	0x09
	.zero		1


	//   ....[63]....
        /*04f0*/ 	.word	0x000038a0
        /*04f4*/ 	.word	0x000000ff
        /*04f8*/ 	.word	0x000000b0
        /*04fc*/ 	.short	0x010a
        /*04fe*/ 	.byte	0x08
	.zero		1


	//   ....[64]....
        /*0500*/ 	.word	0x00003950
        /*0504*/ 	.word	0x000000ff
        /*0508*/ 	.word	0x00000000
        /*050c*/ 	.short	0x010a
        /*050e*/ 	.byte	0x0e
	.zero		1


	//   ....[65]....
        /*0510*/ 	.word	0x00003a80
        /*0514*/ 	.word	0x000000ff
        /*0518*/ 	.word	0x00000000
        /*051c*/ 	.short	0x010a
        /*051e*/ 	.byte	0x26
	.zero		1


	//   ....[66]....
        /*0520*/ 	.word	0x00003ec0
        /*0524*/ 	.word	0x000000ff
        /*0528*/ 	.word	0x00000000
        /*052c*/ 	.short	0x010a
        /*052e*/ 	.byte	0x08
	.zero		1


	//   ....[67]....
        /*0530*/ 	.word	0x00003f50
        /*0534*/ 	.word	0x000000ff
        /*0538*/ 	.word	0x00000000
        /*053c*/ 	.short	0x010a
        /*053e*/ 	.byte	0x08
	.zero		1


	//   ....[68]....
        /*0540*/ 	.word	0x00003fe0
        /*0544*/ 	.word	0x000000ff
        /*0548*/ 	.word	0x00000000
        /*054c*/ 	.short	0x010a
        /*054e*/ 	.byte	0x08
	.zero		1


	//   ....[69]....
        /*0550*/ 	.word	0x00004080
        /*0554*/ 	.word	0x00000000
        /*0558*/ 	.word	0x00000000
        /*055c*/ 	.short	0x010a
        /*055e*/ 	.byte	0xff
	.zero		1


	//   ....[70]....
        /*0560*/ 	.word	0x000040c0
        /*0564*/ 	.word	0x00000000
        /*0568*/ 	.word	0x00000000
        /*056c*/ 	.short	0x010a
        /*056e*/ 	.byte	0xff
	.zero		1


	//   ....[71]....
        /*0570*/ 	.word	0x00004130
        /*0574*/ 	.word	0x000000ff
        /*0578*/ 	.word	0x00000000
        /*057c*/ 	.short	0x0101
        /*057e*/ 	.byte	0x05
	.zero		1


	//   ....[72]....
        /*0580*/ 	.word	0x00004170
        /*0584*/ 	.word	0x000000ff
        /*0588*/ 	.word	0x000000f0
        /*058c*/ 	.short	0x010a
        /*058e*/ 	.byte	0x07
	.zero		1


	//   ....[73]....
        /*0590*/ 	.word	0x000041c0
        /*0594*/ 	.word	0x000000ff
        /*0598*/ 	.word	0x00000000
        /*059c*/ 	.short	0x0101
        /*059e*/ 	.byte	0x05
	.zero		1


	//   ....[74]....
        /*05a0*/ 	.word	0x000045f0
        /*05a4*/ 	.word	0x00000000
        /*05a8*/ 	.word	0x00000070
        /*05ac*/ 	.short	0x010a
        /*05ae*/ 	.byte	0xff
	.zero		1


	//   ....[75]....
        /*05b0*/ 	.word	0x000046b0
        /*05b4*/ 	.word	0x00000000
        /*05b8*/ 	.word	0x00000000
        /*05bc*/ 	.short	0x0101
        /*05be*/ 	.byte	0xff
	.zero		1


	//   ....[76]....
        /*05c0*/ 	.word	0x000049d0
        /*05c4*/ 	.word	0x000000ff
        /*05c8*/ 	.word	0x00000068
        /*05cc*/ 	.short	0x010a
        /*05ce*/ 	.byte	0x06
	.zero		1


	//   ....[77]....
        /*05d0*/ 	.word	0x00004bc0
        /*05d4*/ 	.word	0x000000ff
        /*05d8*/ 	.word	0x00000050
        /*05dc*/ 	.short	0x010a
        /*05de*/ 	.byte	0x06
	.zero		1


	//   ....[78]....
        /*05e0*/ 	.word	0x00004d90
        /*05e4*/ 	.word	0x000000ff
        /*05e8*/ 	.word	0x00000040
        /*05ec*/ 	.short	0x010b
        /*05ee*/ 	.byte	0x06
	.zero		1


	//   ....[79]....
        /*05f0*/ 	.word	0x00004e00
        /*05f4*/ 	.word	0x000000ff
        /*05f8*/ 	.word	0x00000000
        /*05fc*/ 	.short	0x0101
        /*05fe*/ 	.byte	0x08
	.zero		1


	//   ....[80]....
        /*0600*/ 	.word	0x00004e30
        /*0604*/ 	.word	0x000000ff
        /*0608*/ 	.word	0x00000058
        /*060c*/ 	.short	0x010a
        /*060e*/ 	.byte	0x06
	.zero		1


	//   ....[81]....
        /*0610*/ 	.word	0x00005040
        /*0614*/ 	.word	0x000000ff
        /*0618*/ 	.word	0x00000048
        /*061c*/ 	.short	0x010b
        /*061e*/ 	.byte	0x06
	.zero		1


	//   ....[82]....
        /*0620*/ 	.word	0x00005060
        /*0624*/ 	.word	0x000000ff
        /*0628*/ 	.word	0x00000000
        /*062c*/ 	.short	0x0101
        /*062e*/ 	.byte	0x0d
	.zero		1


	//   ....[83]....
        /*0630*/ 	.word	0x00005090
        /*0634*/ 	.word	0x000000ff
        /*0638*/ 	.word	0x00000050
        /*063c*/ 	.short	0x010a
        /*063e*/ 	.byte	0x06
	.zero		1


	//   ....[84]....
        /*0640*/ 	.word	0x000050d0
        /*0644*/ 	.word	0x00000000
        /*0648*/ 	.word	0x00000058
        /*064c*/ 	.short	0x010a
        /*064e*/ 	.byte	0xff
	.zero		1


	//   ....[85]....
        /*0650*/ 	.word	0x00005400
        /*0654*/ 	.word	0x00000000
        /*0658*/ 	.word	0x00000070
        /*065c*/ 	.short	0x010a
        /*065e*/ 	.byte	0xff
	.zero		1


	//   ....[86]....
        /*0660*/ 	.word	0x00005510
        /*0664*/ 	.word	0x00000000
        /*0668*/ 	.word	0x00000000
        /*066c*/ 	.short	0x0101
        /*066e*/ 	.byte	0xff
	.zero		1


	//   ....[87]....
        /*0670*/ 	.word	0x00005f70
        /*0674*/ 	.word	0x00000003
        /*0678*/ 	.word	0x00000040
        /*067c*/ 	.short	0x010a
        /*067e*/ 	.byte	0xff
	.zero		1


	//   ....[88]....
        /*0680*/ 	.word	0x00005fb0
        /*0684*/ 	.word	0x000000c3
        /*0688*/ 	.word	0x00000090
        /*068c*/ 	.short	0x010a
        /*068e*/ 	.byte	0xff
	.zero		1


	//   ....[89]....
        /*0690*/ 	.word	0x000060e0
        /*0694*/ 	.word	0x00000003
        /*0698*/ 	.word	0x00000040
        /*069c*/ 	.short	0x010a
        /*069e*/ 	.byte	0xff
	.zero		1


	//   ....[90]....
        /*06a0*/ 	.word	0x00006240
        /*06a4*/ 	.word	0x00000000
        /*06a8*/ 	.word	0x00000000
        /*06ac*/ 	.short	0x0101
        /*06ae*/ 	.byte	0xff
	.zero		1


	//   ....[91]....
        /*06b0*/ 	.word	0x000062a0
        /*06b4*/ 	.word	0x000000c3
        /*06b8*/ 	.word	0x00000090
        /*06bc*/ 	.short	0x010a
        /*06be*/ 	.byte	0xff
	.zero		1


	//   ....[92]....
        /*06c0*/ 	.word	0x00007650
        /*06c4*/ 	.word	0x000000d8
        /*06c8*/ 	.word	0x00000040
        /*06cc*/ 	.short	0x010a
        /*06ce*/ 	.byte	0xff
	.zero		1


	//   ....[93]....
        /*06d0*/ 	.word	0x00007720
        /*06d4*/ 	.word	0x000000d8
        /*06d8*/ 	.word	0x00000040
        /*06dc*/ 	.short	0x010a
        /*06de*/ 	.byte	0xff
	.zero		1


	//   ....[94]....
        /*06e0*/ 	.word	0x00007880
        /*06e4*/ 	.word	0x00000002
        /*06e8*/ 	.word	0x00000000
        /*06ec*/ 	.short	0x0101
        /*06ee*/ 	.byte	0xff
	.zero		1


	//   ....[95]....
        /*06f0*/ 	.word	0x00007c90
        /*06f4*/ 	.word	0x000000c3
        /*06f8*/ 	.word	0x00000000
        /*06fc*/ 	.short	0x0101
        /*06fe*/ 	.byte	0xff
	.zero		1


	//   ....[96]....
        /*0700*/ 	.word	0x00008ce0
        /*0704*/ 	.word	0x00000003
        /*0708*/ 	.word	0x000000e0
        /*070c*/ 	.short	0x010a
        /*070e*/ 	.byte	0xff
	.zero		1


	//   ....[97]....
        /*0710*/ 	.word	0x00008d40
        /*0714*/ 	.word	0x00000002
        /*0718*/ 	.word	0x00000020
        /*071c*/ 	.short	0x010a
        /*071e*/ 	.byte	0xff
	.zero		1


	//   ....[98]....
        /*0720*/ 	.word	0x00008da0
        /*0724*/ 	.word	0x00000002
        /*0728*/ 	.word	0x00000020
        /*072c*/ 	.short	0x010a
        /*072e*/ 	.byte	0xff
	.zero		1


	//   ....[99]....
        /*0730*/ 	.word	0x00008df0
        /*0734*/ 	.word	0x00000002
        /*0738*/ 	.word	0x00000070
        /*073c*/ 	.short	0x010a
        /*073e*/ 	.byte	0xff
	.zero		1


	//   ....[100]....
        /*0740*/ 	.word	0x00008e50
        /*0744*/ 	.word	0x00000000
        /*0748*/ 	.word	0x00000000
        /*074c*/ 	.short	0x010a
        /*074e*/ 	.byte	0xff
	.zero		1


	//   ....[101]....
        /*0750*/ 	.word	0x00008eb0
        /*0754*/ 	.word	0x00000000
        /*0758*/ 	.word	0x00000000
        /*075c*/ 	.short	0x010a
        /*075e*/ 	.byte	0xff
	.zero		1


	//   ....[102]....
        /*0760*/ 	.word	0x00008f10
        /*0764*/ 	.word	0x00000000
        /*0768*/ 	.word	0x00000000
        /*076c*/ 	.short	0x010a
        /*076e*/ 	.byte	0xff
	.zero		1


	//   ....[103]....
        /*0770*/ 	.word	0x00008f60
        /*0774*/ 	.word	0x00000000
        /*0778*/ 	.word	0x000000d0
        /*077c*/ 	.short	0x010a
        /*077e*/ 	.byte	0xff
	.zero		1


	//   ....[104]....
        /*0780*/ 	.word	0x00008fc0
        /*0784*/ 	.word	0x00000000
        /*0788*/ 	.word	0x00000080
        /*078c*/ 	.short	0x010a
        /*078e*/ 	.byte	0xff
	.zero		1


	//   ....[105]....
        /*0790*/ 	.word	0x00009010
        /*0794*/ 	.word	0x00000000
        /*0798*/ 	.word	0x00000070
        /*079c*/ 	.short	0x010a
        /*079e*/ 	.byte	0xff
	.zero		1


	//   ....[106]....
        /*07a0*/ 	.word	0x00009070
        /*07a4*/ 	.word	0x00000000
        /*07a8*/ 	.word	0x00000080
        /*07ac*/ 	.short	0x010a
        /*07ae*/ 	.byte	0xff
	.zero		1


	//   ....[107]....
        /*07b0*/ 	.word	0x000090d0
        /*07b4*/ 	.word	0x00000004
        /*07b8*/ 	.word	0x00000008
        /*07bc*/ 	.short	0x010a
        /*07be*/ 	.byte	0xff
	.zero		1


	//   ....[108]....
        /*07c0*/ 	.word	0x000091b0
        /*07c4*/ 	.word	0x00000002
        /*07c8*/ 	.word	0x00000008
        /*07cc*/ 	.short	0x010a
        /*07ce*/ 	.byte	0xff
	.zero		1


	//   ....[109]....
        /*07d0*/ 	.word	0x00009200
        /*07d4*/ 	.word	0x00000000
        /*07d8*/ 	.word	0x00000070
        /*07dc*/ 	.short	0x010a
        /*07de*/ 	.byte	0xff
	.zero		1


	//   ....[110]....
        /*07e0*/ 	.word	0x00009260
        /*07e4*/ 	.word	0x00000000
        /*07e8*/ 	.word	0x000000b0
        /*07ec*/ 	.short	0x010a
        /*07ee*/ 	.byte	0xff
	.zero		1


	//   ....[111]....
        /*07f0*/ 	.word	0x000092c0
        /*07f4*/ 	.word	0x00000000
        /*07f8*/ 	.word	0x00000000
        /*07fc*/ 	.short	0x010a
        /*07fe*/ 	.byte	0xff
	.zero		1


	//   ....[112]....
        /*0800*/ 	.word	0x00009320
        /*0804*/ 	.word	0x00000000
        /*0808*/ 	.word	0x00000000
        /*080c*/ 	.short	0x010a
        /*080e*/ 	.byte	0xff
	.zero		1


	//   ....[113]....
        /*0810*/ 	.word	0x00009380
        /*0814*/ 	.word	0x00000000
        /*0818*/ 	.word	0x00000000
        /*081c*/ 	.short	0x010a
        /*081e*/ 	.byte	0xff
	.zero		1


	//   ....[114]....
        /*0820*/ 	.word	0x000093e0
        /*0824*/ 	.word	0x00000000
        /*0828*/ 	.word	0x00000000
        /*082c*/ 	.short	0x010a
        /*082e*/ 	.byte	0xff
	.zero		1


	//   ....[115]....
        /*0830*/ 	.word	0x00009440
        /*0834*/ 	.word	0x00000000
        /*0838*/ 	.word	0x000000f0
        /*083c*/ 	.short	0x010a
        /*083e*/ 	.byte	0xff
	.zero		1


	//   ....[116]....
        /*0840*/ 	.word	0x00009490
        /*0844*/ 	.word	0x00000000
        /*0848*/ 	.word	0x00000070
        /*084c*/ 	.short	0x010a
        /*084e*/ 	.byte	0xff
	.zero		1


	//   ....[117]....
        /*0850*/ 	.word	0x000094f0
        /*0854*/ 	.word	0x00000000
        /*0858*/ 	.word	0x00000068
        /*085c*/ 	.short	0x010a
        /*085e*/ 	.byte	0xff
	.zero		1


	//   ....[118]....
        /*0860*/ 	.word	0x00009550
        /*0864*/ 	.word	0x00000003
        /*0868*/ 	.word	0x00000050
        /*086c*/ 	.short	0x010a
        /*086e*/ 	.byte	0xff
	.zero		1


	//   ....[119]....
        /*0870*/ 	.word	0x000095b0
        /*0874*/ 	.word	0x00000003
        /*0878*/ 	.word	0x00000058
        /*087c*/ 	.short	0x010a
        /*087e*/ 	.byte	0xff
	.zero		1


	//   ....[120]....
        /*0880*/ 	.word	0x00009610
        /*0884*/ 	.word	0x00000000
        /*0888*/ 	.word	0x00000050
        /*088c*/ 	.short	0x010a
        /*088e*/ 	.byte	0xff
	.zero		1


	//   ....[121]....
        /*0890*/ 	.word	0x00009660
        /*0894*/ 	.word	0x00000000
        /*0898*/ 	.word	0x00000070
        /*089c*/ 	.short	0x010a
        /*089e*/ 	.byte	0xff
	.zero		1


	//   ....[122]....
        /*08a0*/ 	.word	0x000096b0
        /*08a4*/ 	.word	0x00000003
        /*08a8*/ 	.word	0x00000040
        /*08ac*/ 	.short	0x010a
        /*08ae*/ 	.byte	0xff
	.zero		1


	//   ....[123]....
        /*08b0*/ 	.word	0x00009700
        /*08b4*/ 	.word	0x000000c3
        /*08b8*/ 	.word	0x00000090
        /*08bc*/ 	.short	0x010a
        /*08be*/ 	.byte	0xff
	.zero		1


	//   ....[124]....
        /*08c0*/ 	.word	0x00009750
        /*08c4*/ 	.word	0x000000d8
        /*08c8*/ 	.word	0x00000040
        /*08cc*/ 	.short	0x010a
        /*08ce*/ 	.byte	0xff
	.zero		1


	//----- nvinfo : EIATTR_NUM_MBARRIERS
	.align		4
.L_47:
        /*08d0*/ 	.byte	0x03, 0x38
        /*08d2*/ 	.short	0x001f


	//----- nvinfo : EIATTR_EXIT_INSTR_OFFSETS
	.align		4
        /*08d4*/ 	.byte	0x04, 0x1c
        /*08d6*/ 	.short	(.L_49 - .L_48)


	//   ....[0]....
.L_48:
        /*08d8*/ 	.word	0x00002950


	//   ....[1]....
        /*08dc*/ 	.word	0x00002e50


	//   ....[2]....
        /*08e0*/ 	.word	0x00002eb0


	//   ....[3]....
        /*08e4*/ 	.word	0x000043f0


	//   ....[4]....
        /*08e8*/ 	.word	0x00005100


	//   ....[5]....
        /*08ec*/ 	.word	0x00005140


	//   ....[6]....
        /*08f0*/ 	.word	0x00008cd0


	//----- nvinfo : EIATTR_MAX_THREADS
	.align		4
.L_49:
        /*08f4*/ 	.byte	0x04, 0x05
        /*08f6*/ 	.short	(.L_51 - .L_50)
.L_50:
        /*08f8*/ 	.word	0x00000100
        /*08fc*/ 	.word	0x00000001
        /*0900*/ 	.word	0x00000001


	//----- nvinfo : EIATTR_CRS_STACK_SIZE
	.align		4
.L_51:
        /*0904*/ 	.byte	0x04, 0x1e
        /*0906*/ 	.short	(.L_53 - .L_52)
.L_52:
        /*0908*/ 	.word	0x00000000


	//----- nvinfo : EIATTR_CBANK_PARAM_SIZE
	.align		4
.L_53:
        /*090c*/ 	.byte	0x03, 0x19
        /*090e*/ 	.short	0x0800


	//----- nvinfo : EIATTR_PARAM_CBANK
	.align		4
        /*0910*/ 	.byte	0x04, 0x0a
        /*0912*/ 	.short	(.L_55 - .L_54)
	.align		4
.L_54:
        /*0914*/ 	.word	index@(.nv.constant0._ZN7cutlass13device_kernelINS_4gemm6kernel13GemmUniversalIN4cute5tupleIJiiiiEEENS1_10collective13CollectiveMmaINS1_35MainloopSm100TmaUmmaWarpSpecializedILi4ELi2ELi4ENS5_IJNS4_1CILi2EEENSA_ILi1EEESC_EEEEENS5_IJNSA_ILi256EEENSA_ILi128EEESF_EEENS_12float_e4m3_tENS5_IJlSC_lEEESI_SJ_NS4_8TiledMMAINS4_8MMA_AtomIJNS4_10MMA_TraitsINS4_25SM100_MMA_F8F6F4_2x1SM_SSEJSI_SI_fSF_SG_NS4_17integral_constantINS4_4UMMA5MajorELSQ_0EEESR_NSO_INSP_7ScaleInELSS_0EEEST_EEEEEENS4_6LayoutINS5_IJSC_SC_SC_EEENS5_IJNSA_ILi0EEESY_SY_EEEEENS5_IJNS4_10UnderscoreES11_S11_EEEEENS4_18SM100_TMA_2SM_LOADENS4_14ComposedLayoutINS4_7SwizzleILi3ELi4ELi3EEENS4_18smem_ptr_flag_bitsILi8EEENSW_INS5_IJNSA_ILi8EEESG_EEENS5_IJSG_SC_EEEEEEEvNS4_8identityES14_S1E_vS1F_EENS_8epilogue10collective18CollectiveEpilogueINS1H_23Sm100TmaWarpSpecializedILi2ELi2ELi64ELb0ELb0EEEJNS5_IJSG_SG_SF_EEENS5_IJNSW_ISG_SC_EENSW_INSA_ILi64EEESC_EEEEESI_SJ_SI_SJ_NS1H_6fusion15FusionCallbacksIS1L_NS1R_17LinearCombinationISI_fSI_fLNS_15FloatRoundStyleE2EEES1M_S1Q_JEEENS4_5SM1004TMEM4LOAD26SM100_TMEM_LOAD_32dp32b64xENS4_13SM90_TMA_LOADENS15_INS16_ILi2ELi4ELi3EEES19_NSW_INS5_IJS1A_S1O_EEENS5_IJS1O_SC_EEEEEEENS4_39AutoVectorizingCopyWithAssumedAlignmentILi128EEENS4_14SM90_TMA_STOREES26_S28_S28_EEEvvEEEEvNT_6ParamsE)
        /*0918*/ 	.short	0x0380
        /*091a*/ 	.short	0x0800


	//----- nvinfo : EIATTR_SW_WAR
	.align		4
.L_55:
        /*091c*/ 	.byte	0x04, 0x36
        /*091e*/ 	.short	(.L_57 - .L_56)
.L_56:
        /*0920*/ 	.word	0x00000008
.L_57:


//--------------------- .nv.callgraph             --------------------------
	.section	.nv.callgraph,"",@"SHT_CUDA_CALLGRAPH"
	.align	4
	.sectionentsize	8
	.align		4
        /*0000*/ 	.word	0x00000000
	.align		4
        /*0004*/ 	.word	0xffffffff
	.align		4
        /*0008*/ 	.word	index@(_ZN7cutlass13device_kernelINS_4gemm6kernel13GemmUniversalIN4cute5tupleIJiiiiEEENS1_10collective13CollectiveMmaINS1_35MainloopSm100TmaUmmaWarpSpecializedILi4ELi2ELi4ENS5_IJNS4_1CILi2EEENSA_ILi1EEESC_EEEEENS5_IJNSA_ILi256EEENSA_ILi128EEESF_EEENS_12float_e4m3_tENS5_IJlSC_lEEESI_SJ_NS4_8TiledMMAINS4_8MMA_AtomIJNS4_10MMA_TraitsINS4_25SM100_MMA_F8F6F4_2x1SM_SSEJSI_SI_fSF_SG_NS4_17integral_constantINS4_4UMMA5MajorELSQ_0EEESR_NSO_INSP_7ScaleInELSS_0EEEST_EEEEEENS4_6LayoutINS5_IJSC_SC_SC_EEENS5_IJNSA_ILi0EEESY_SY_EEEEENS5_IJNS4_10UnderscoreES11_S11_EEEEENS4_18SM100_TMA_2SM_LOADENS4_14ComposedLayoutINS4_7SwizzleILi3ELi4ELi3EEENS4_18smem_ptr_flag_bitsILi8EEENSW_INS5_IJNSA_ILi8EEESG_EEENS5_IJSG_SC_EEEEEEEvNS4_8identityES14_S1E_vS1F_EENS_8epilogue10collective18CollectiveEpilogueINS1H_23Sm100TmaWarpSpecializedILi2ELi2ELi64ELb0ELb0EEEJNS5_IJSG_SG_SF_EEENS5_IJNSW_ISG_SC_EENSW_INSA_ILi64EEESC_EEEEESI_SJ_SI_SJ_NS1H_6fusion15FusionCallbacksIS1L_NS1R_17LinearCombinationISI_fSI_fLNS_15FloatRoundStyleE2EEES1M_S1Q_JEEENS4_5SM1004TMEM4LOAD26SM100_TMEM_LOAD_32dp32b64xENS4_13SM90_TMA_LOADENS15_INS16_ILi2ELi4ELi3EEES19_NSW_INS5_IJS1A_S1O_EEENS5_IJS1O_SC_EEEEEEENS4_39AutoVectorizingCopyWithAssumedAlignmentILi128EEENS4_14SM90_TMA_STOREES26_S28_S28_EEEvvEEEEvNT_6ParamsE)
	.align		4
        /*000c*/ 	.word	index@(__assertfail)
	.align		4
        /*0010*/ 	.word	0x00000000
	.align		4
        /*0014*/ 	.word	0xfffffffe
	.align		4
        /*0018*/ 	.word	0x00000000
	.align		4
        /*001c*/ 	.word	0xfffffffd
	.align		4
        /*0020*/ 	.word	0x00000000
	.align		4
        /*0024*/ 	.word	0xfffffffc


//--------------------- .nv.constant4             --------------------------
	.section	.nv.constant4,"a",@progbits
	.align	8
	.align		8
.nv.constant4:
        /*0000*/ 	.dword	__assertfail
	.align		8
        /*0008*/ 	.dword	__unnamed_1
	.align		8
        /*0010*/ 	.dword	__unnamed_2
	.align		8
        /*0018*/ 	.dword	_ZN40_INTERNAL_46014143_4_k_cu_be74edbf_285724cuda3std3__45__cpo5beginE
	.align		8
        /*0020*/ 	.dword	_ZN40_INTERNAL_46014143_4_k_cu_be74edbf_285724cuda3std3__45__cpo3endE
	.align		8
        /*0028*/ 	.dword	_ZN40_INTERNAL_46014143_4_k_cu_be74edbf_285724cuda3std3__45__cpo6cbeginE
	.align		8
        /*0030*/ 	.dword	_ZN40_INTERNAL_46014143_4_k_cu_be74edbf_285724cuda3std3__45__cpo4cendE
	.align		8
        /*0038*/ 	.dword	_ZN40_INTERNAL_46014143_4_k_cu_be74edbf_285724cuda3std3__442_GLOBAL__N__46014143_4_k_cu_be74edbf_285726ignoreE
	.align		8
        /*0040*/ 	.dword	_ZN40_INTERNAL_46014143_4_k_cu_be74edbf_285724cuda3std3__419piecewise_constructE
	.align		8
        /*0048*/ 	.dword	_ZN40_INTERNAL_46014143_4_k_cu_be74edbf_285724cuda3std3__48in_placeE
	.align		8
        /*0050*/ 	.dword	_ZN40_INTERNAL_46014143_4_k_cu_be74edbf_285724cuda3std6ranges3__45__cpo4swapE
	.align		8
        /*0058*/ 	.dword	_ZN40_INTERNAL_46014143_4_k_cu_be74edbf_285724cuda3std6ranges3__45__cpo9iter_moveE
	.align		8
        /*0060*/ 	.dword	_ZN40_INTERNAL_46014143_4_k_cu_be74edbf_285724cute7productE
	.align		8
        /*0068*/ 	.dword	_ZN40_INTERNAL_46014143_4_k_cu_be74edbf_285724cute1_E
	.align		8
        /*0070*/ 	.dword	$str$25
	.align		8
        /*0078*/ 	.dword	$str$26
	.align		8
        /*0080*/ 	.dword	$str$27
	.align		8
        /*0088*/ 	.dword	$str$28


//--------------------- .text._ZN7cutlass13device_kernelINS_4gemm6kernel13GemmUniversalIN4cute5tupleIJiiiiEEENS1_10collective13CollectiveMmaINS1_35MainloopSm100TmaUmmaWarpSpecializedILi4ELi2ELi4ENS5_IJNS4_1CILi2EEENSA_ILi1EEESC_EEEEENS5_IJNSA_ILi256EEENSA_ILi128EEESF_EEENS_12float_e4m3_tENS5_IJlSC_lEEESI_SJ_NS4_8TiledMMAINS4_8MMA_AtomIJNS4_10MMA_TraitsINS4_25SM100_MMA_F8F6F4_2x1SM_SSEJSI_SI_fSF_SG_NS4_17integral_constantINS4_4UMMA5MajorELSQ_0EEESR_NSO_INSP_7ScaleInELSS_0EEEST_EEEEEENS4_6LayoutINS5_IJSC_SC_SC_EEENS5_IJNSA_ILi0EEESY_SY_EEEEENS5_IJNS4_10UnderscoreES11_S11_EEEEENS4_18SM100_TMA_2SM_LOADENS4_14ComposedLayoutINS4_7SwizzleILi3ELi4ELi3EEENS4_18smem_ptr_flag_bitsILi8EEENSW_INS5_IJNSA_ILi8EEESG_EEENS5_IJSG_SC_EEEEEEEvNS4_8identityES14_S1E_vS1F_EENS_8epilogue10collective18CollectiveEpilogueINS1H_23Sm100TmaWarpSpecializedILi2ELi2ELi64ELb0ELb0EEEJNS5_IJSG_SG_SF_EEENS5_IJNSW_ISG_SC_EENSW_INSA_ILi64EEESC_EEEEESI_SJ_SI_SJ_NS1H_6fusion15FusionCallbacksIS1L_NS1R_17LinearCombinationISI_fSI_fLNS_15FloatRoundStyleE2EEES1M_S1Q_JEEENS4_5SM1004TMEM4LOAD26SM100_TMEM_LOAD_32dp32b64xENS4_13SM90_TMA_LOADENS15_INS16_ILi2ELi4ELi3EEES19_NSW_INS5_IJS1A_S1O_EEENS5_IJS1O_SC_EEEEEEENS4_39AutoVectorizingCopyWithAssumedAlignmentILi128EEENS4_14SM90_TMA_STOREES26_S28_S28_EEEvvEEEEvNT_6ParamsE --------------------------
	.section	.text._ZN7cutlass13device_kernelINS_4gemm6kernel13GemmUniversalIN4cute5tupleIJiiiiEEENS1_10collective13CollectiveMmaINS1_35MainloopSm100TmaUmmaWarpSpecializedILi4ELi2ELi4ENS5_IJNS4_1CILi2EEENSA_ILi1EEESC_EEEEENS5_IJNSA_ILi256EEENSA_ILi128EEESF_EEENS_12float_e4m3_tENS5_IJlSC_lEEESI_SJ_NS4_8TiledMMAINS4_8MMA_AtomIJNS4_10MMA_TraitsINS4_25SM100_MMA_F8F6F4_2x1SM_SSEJSI_SI_fSF_SG_NS4_17integral_constantINS4_4UMMA5MajorELSQ_0EEESR_NSO_INSP_7ScaleInELSS_0EEEST_EEEEEENS4_6LayoutINS5_IJSC_SC_SC_EEENS5_IJNSA_ILi0EEESY_SY_EEEEENS5_IJNS4_10UnderscoreES11_S11_EEEEENS4_18SM100_TMA_2SM_LOADENS4_14ComposedLayoutINS4_7SwizzleILi3ELi4ELi3EEENS4_18smem_ptr_flag_bitsILi8EEENSW_INS5_IJNSA_ILi8EEESG_EEENS5_IJSG_SC_EEEEEEEvNS4_8identityES14_S1E_vS1F_EENS_8epilogue10collective18CollectiveEpilogueINS1H_23Sm100TmaWarpSpecializedILi2ELi2ELi64ELb0ELb0EEEJNS5_IJSG_SG_SF_EEENS5_IJNSW_ISG_SC_EENSW_INSA_ILi64EEESC_EEEEESI_SJ_SI_SJ_NS1H_6fusion15FusionCallbacksIS1L_NS1R_17LinearCombinationISI_fSI_fLNS_15FloatRoundStyleE2EEES1M_S1Q_JEEENS4_5SM1004TMEM4LOAD26SM100_TMEM_LOAD_32dp32b64xENS4_13SM90_TMA_LOADENS15_INS16_ILi2ELi4ELi3EEES19_NSW_INS5_IJS1A_S1O_EEENS5_IJS1O_SC_EEEEEEENS4_39AutoVectorizingCopyWithAssumedAlignmentILi128EEENS4_14SM90_TMA_STOREES26_S28_S28_EEEvvEEEEvNT_6ParamsE,"ax",@progbits
	.align	128
.text._ZN7cutlass13device_kernelINS_4gemm6kernel13GemmUniversalIN4cute5tupleIJiiiiEEENS1_10collective13CollectiveMmaINS1_35MainloopSm100TmaUmmaWarpSpecializedILi4ELi2ELi4ENS5_IJNS4_1CILi2EEENSA_ILi1EEESC_EEEEENS5_IJNSA_ILi256EEENSA_ILi128EEESF_EEENS_12float_e4m3_tENS5_IJlSC_lEEESI_SJ_NS4_8TiledMMAINS4_8MMA_AtomIJNS4_10MMA_TraitsINS4_25SM100_MMA_F8F6F4_2x1SM_SSEJSI_SI_fSF_SG_NS4_17integral_constantINS4_4UMMA5MajorELSQ_0EEESR_NSO_INSP_7ScaleInELSS_0EEEST_EEEEEENS4_6LayoutINS5_IJSC_SC_SC_EEENS5_IJNSA_ILi0EEESY_SY_EEEEENS5_IJNS4_10UnderscoreES11_S11_EEEEENS4_18SM100_TMA_2SM_LOADENS4_14ComposedLayoutINS4_7SwizzleILi3ELi4ELi3EEENS4_18smem_ptr_flag_bitsILi8EEENSW_INS5_IJNSA_ILi8EEESG_EEENS5_IJSG_SC_EEEEEEEvNS4_8identityES14_S1E_vS1F_EENS_8epilogue10collective18CollectiveEpilogueINS1H_23Sm100TmaWarpSpecializedILi2ELi2ELi64ELb0ELb0EEEJNS5_IJSG_SG_SF_EEENS5_IJNSW_ISG_SC_EENSW_INSA_ILi64EEESC_EEEEESI_SJ_SI_SJ_NS1H_6fusion15FusionCallbacksIS1L_NS1R_17LinearCombinationISI_fSI_fLNS_15FloatRoundStyleE2EEES1M_S1Q_JEEENS4_5SM1004TMEM4LOAD26SM100_TMEM_LOAD_32dp32b64xENS4_13SM90_TMA_LOADENS15_INS16_ILi2ELi4ELi3EEES19_NSW_INS5_IJS1A_S1O_EEENS5_IJS1O_SC_EEEEEEENS4_39AutoVectorizingCopyWithAssumedAlignmentILi128EEENS4_14SM90_TMA_STOREES26_S28_S28_EEEvvEEEEvNT_6ParamsE:
        .type           _ZN7cutlass13device_kernelINS_4gemm6kernel13GemmUniversalIN4cute5tupleIJiiiiEEENS1_10collective13CollectiveMmaINS1_35MainloopSm100TmaUmmaWarpSpecializedILi4ELi2ELi4ENS5_IJNS4_1CILi2EEENSA_ILi1EEESC_EEEEENS5_IJNSA_ILi256EEENSA_ILi128EEESF_EEENS_12float_e4m3_tENS5_IJlSC_lEEESI_SJ_NS4_8TiledMMAINS4_8MMA_AtomIJNS4_10MMA_TraitsINS4_25SM100_MMA_F8F6F4_2x1SM_SSEJSI_SI_fSF_SG_NS4_17integral_constantINS4_4UMMA5MajorELSQ_0EEESR_NSO_INSP_7ScaleInELSS_0EEEST_EEEEEENS4_6LayoutINS5_IJSC_SC_SC_EEENS5_IJNSA_ILi0EEESY_SY_EEEEENS5_IJNS4_10UnderscoreES11_S11_EEEEENS4_18SM100_TMA_2SM_LOADENS4_14ComposedLayoutINS4_7SwizzleILi3ELi4ELi3EEENS4_18smem_ptr_flag_bitsILi8EEENSW_INS5_IJNSA_ILi8EEESG_EEENS5_IJSG_SC_EEEEEEEvNS4_8identityES14_S1E_vS1F_EENS_8epilogue10collective18CollectiveEpilogueINS1H_23Sm100TmaWarpSpecializedILi2ELi2ELi64ELb0ELb0EEEJNS5_IJSG_SG_SF_EEENS5_IJNSW_ISG_SC_EENSW_INSA_ILi64EEESC_EEEEESI_SJ_SI_SJ_NS1H_6fusion15FusionCallbacksIS1L_NS1R_17LinearCombinationISI_fSI_fLNS_15FloatRoundStyleE2EEES1M_S1Q_JEEENS4_5SM1004TMEM4LOAD26SM100_TMEM_LOAD_32dp32b64xENS4_13SM90_TMA_LOADENS15_INS16_ILi2ELi4ELi3EEES19_NSW_INS5_IJS1A_S1O_EEENS5_IJS1O_SC_EEEEEEENS4_39AutoVectorizingCopyWithAssumedAlignmentILi128EEENS4_14SM90_TMA_STOREES26_S28_S28_EEEvvEEEEvNT_6ParamsE,@function
        .size           _ZN7cutlass13device_kernelINS_4gemm6kernel13GemmUniversalIN4cute5tupleIJiiiiEEENS1_10collective13CollectiveMmaINS1_35MainloopSm100TmaUmmaWarpSpecializedILi4ELi2ELi4ENS5_IJNS4_1CILi2EEENSA_ILi1EEESC_EEEEENS5_IJNSA_ILi256EEENSA_ILi128EEESF_EEENS_12float_e4m3_tENS5_IJlSC_lEEESI_SJ_NS4_8TiledMMAINS4_8MMA_AtomIJNS4_10MMA_TraitsINS4_25SM100_MMA_F8F6F4_2x1SM_SSEJSI_SI_fSF_SG_NS4_17integral_constantINS4_4UMMA5MajorELSQ_0EEESR_NSO_INSP_7ScaleInELSS_0EEEST_EEEEEENS4_6LayoutINS5_IJSC_SC_SC_EEENS5_IJNSA_ILi0EEESY_SY_EEEEENS5_IJNS4_10UnderscoreES11_S11_EEEEENS4_18SM100_TMA_2SM_LOADENS4_14ComposedLayoutINS4_7SwizzleILi3ELi4ELi3EEENS4_18smem_ptr_flag_bitsILi8EEENSW_INS5_IJNSA_ILi8EEESG_EEENS5_IJSG_SC_EEEEEEEvNS4_8identityES14_S1E_vS1F_EENS_8epilogue10collective18CollectiveEpilogueINS1H_23Sm100TmaWarpSpecializedILi2ELi2ELi64ELb0ELb0EEEJNS5_IJSG_SG_SF_EEENS5_IJNSW_ISG_SC_EENSW_INSA_ILi64EEESC_EEEEESI_SJ_SI_SJ_NS1H_6fusion15FusionCallbacksIS1L_NS1R_17LinearCombinationISI_fSI_fLNS_15FloatRoundStyleE2EEES1M_S1Q_JEEENS4_5SM1004TMEM4LOAD26SM100_TMEM_LOAD_32dp32b64xENS4_13SM90_TMA_LOADENS15_INS16_ILi2ELi4ELi3EEES19_NSW_INS5_IJS1A_S1O_EEENS5_IJS1O_SC_EEEEEEENS4_39AutoVectorizingCopyWithAssumedAlignmentILi128EEENS4_14SM90_TMA_STOREES26_S28_S28_EEEvvEEEEvNT_6ParamsE,(.L_x_164 - _ZN7cutlass13device_kernelINS_4gemm6kernel13GemmUniversalIN4cute5tupleIJiiiiEEENS1_10collective13CollectiveMmaINS1_35MainloopSm100TmaUmmaWarpSpecializedILi4ELi2ELi4ENS5_IJNS4_1CILi2EEENSA_ILi1EEESC_EEEEENS5_IJNSA_ILi256EEENSA_ILi128EEESF_EEENS_12float_e4m3_tENS5_IJlSC_lEEESI_SJ_NS4_8TiledMMAINS4_8MMA_AtomIJNS4_10MMA_TraitsINS4_25SM100_MMA_F8F6F4_2x1SM_SSEJSI_SI_fSF_SG_NS4_17integral_constantINS4_4UMMA5MajorELSQ_0EEESR_NSO_INSP_7ScaleInELSS_0EEEST_EEEEEENS4_6LayoutINS5_IJSC_SC_SC_EEENS5_IJNSA_ILi0EEESY_SY_EEEEENS5_IJNS4_10UnderscoreES11_S11_EEEEENS4_18SM100_TMA_2SM_LOADENS4_14ComposedLayoutINS4_7SwizzleILi3ELi4ELi3EEENS4_18smem_ptr_flag_bitsILi8EEENSW_INS5_IJNSA_ILi8EEESG_EEENS5_IJSG_SC_EEEEEEEvNS4_8identityES14_S1E_vS1F_EENS_8epilogue10collective18CollectiveEpilogueINS1H_23Sm100TmaWarpSpecializedILi2ELi2ELi64ELb0ELb0EEEJNS5_IJSG_SG_SF_EEENS5_IJNSW_ISG_SC_EENSW_INSA_ILi64EEESC_EEEEESI_SJ_SI_SJ_NS1H_6fusion15FusionCallbacksIS1L_NS1R_17LinearCombinationISI_fSI_fLNS_15FloatRoundStyleE2EEES1M_S1Q_JEEENS4_5SM1004TMEM4LOAD26SM100_TMEM_LOAD_32dp32b64xENS4_13SM90_TMA_LOADENS15_INS16_ILi2ELi4ELi3EEES19_NSW_INS5_IJS1A_S1O_EEENS5_IJS1O_SC_EEEEEEENS4_39AutoVectorizingCopyWithAssumedAlignmentILi128EEENS4_14SM90_TMA_STOREES26_S28_S28_EEEvvEEEEvNT_6ParamsE)
        .other          _ZN7cutlass13device_kernelINS_4gemm6kernel13GemmUniversalIN4cute5tupleIJiiiiEEENS1_10collective13CollectiveMmaINS1_35MainloopSm100TmaUmmaWarpSpecializedILi4ELi2ELi4ENS5_IJNS4_1CILi2EEENSA_ILi1EEESC_EEEEENS5_IJNSA_ILi256EEENSA_ILi128EEESF_EEENS_12float_e4m3_tENS5_IJlSC_lEEESI_SJ_NS4_8TiledMMAINS4_8MMA_AtomIJNS4_10MMA_TraitsINS4_25SM100_MMA_F8F6F4_2x1SM_SSEJSI_SI_fSF_SG_NS4_17integral_constantINS4_4UMMA5MajorELSQ_0EEESR_NSO_INSP_7ScaleInELSS_0EEEST_EEEEEENS4_6LayoutINS5_IJSC_SC_SC_EEENS5_IJNSA_ILi0EEESY_SY_EEEEENS5_IJNS4_10UnderscoreES11_S11_EEEEENS4_18SM100_TMA_2SM_LOADENS4_14ComposedLayoutINS4_7SwizzleILi3ELi4ELi3EEENS4_18smem_ptr_flag_bitsILi8EEENSW_INS5_IJNSA_ILi8EEESG_EEENS5_IJSG_SC_EEEEEEEvNS4_8identityES14_S1E_vS1F_EENS_8epilogue10collective18CollectiveEpilogueINS1H_23Sm100TmaWarpSpecializedILi2ELi2ELi64ELb0ELb0EEEJNS5_IJSG_SG_SF_EEENS5_IJNSW_ISG_SC_EENSW_INSA_ILi64EEESC_EEEEESI_SJ_SI_SJ_NS1H_6fusion15FusionCallbacksIS1L_NS1R_17LinearCombinationISI_fSI_fLNS_15FloatRoundStyleE2EEES1M_S1Q_JEEENS4_5SM1004TMEM4LOAD26SM100_TMEM_LOAD_32dp32b64xENS4_13SM90_TMA_LOADENS15_INS16_ILi2ELi4ELi3EEES19_NSW_INS5_IJS1A_S1O_EEENS5_IJS1O_SC_EEEEEEENS4_39AutoVectorizingCopyWithAssumedAlignmentILi128EEENS4_14SM90_TMA_STOREES26_S28_S28_EEEvvEEEEvNT_6ParamsE,@"STO_CUDA_ENTRY STV_DEFAULT"
_ZN7cutlass13device_kernelINS_4gemm6kernel13GemmUniversalIN4cute5tupleIJiiiiEEENS1_10collective13CollectiveMmaINS1_35MainloopSm100TmaUmmaWarpSpecializedILi4ELi2ELi4ENS5_IJNS4_1CILi2EEENSA_ILi1EEESC_EEEEENS5_IJNSA_ILi256EEENSA_ILi128EEESF_EEENS_12float_e4m3_tENS5_IJlSC_lEEESI_SJ_NS4_8TiledMMAINS4_8MMA_AtomIJNS4_10MMA_TraitsINS4_25SM100_MMA_F8F6F4_2x1SM_SSEJSI_SI_fSF_SG_NS4_17integral_constantINS4_4UMMA5MajorELSQ_0EEESR_NSO_INSP_7ScaleInELSS_0EEEST_EEEEEENS4_6LayoutINS5_IJSC_SC_SC_EEENS5_IJNSA_ILi0EEESY_SY_EEEEENS5_IJNS4_10UnderscoreES11_S11_EEEEENS4_18SM100_TMA_2SM_LOADENS4_14ComposedLayoutINS4_7SwizzleILi3ELi4ELi3EEENS4_18smem_ptr_flag_bitsILi8EEENSW_INS5_IJNSA_ILi8EEESG_EEENS5_IJSG_SC_EEEEEEEvNS4_8identityES14_S1E_vS1F_EENS_8epilogue10collective18CollectiveEpilogueINS1H_23Sm100TmaWarpSpecializedILi2ELi2ELi64ELb0ELb0EEEJNS5_IJSG_SG_SF_EEENS5_IJNSW_ISG_SC_EENSW_INSA_ILi64EEESC_EEEEESI_SJ_SI_SJ_NS1H_6fusion15FusionCallbacksIS1L_NS1R_17LinearCombinationISI_fSI_fLNS_15FloatRoundStyleE2EEES1M_S1Q_JEEENS4_5SM1004TMEM4LOAD26SM100_TMEM_LOAD_32dp32b64xENS4_13SM90_TMA_LOADENS15_INS16_ILi2ELi4ELi3EEES19_NSW_INS5_IJS1A_S1O_EEENS5_IJS1O_SC_EEEEEEENS4_39AutoVectorizingCopyWithAssumedAlignmentILi128EEENS4_14SM90_TMA_STOREES26_S28_S28_EEEvvEEEEvNT_6ParamsE:
[----:B------:R-:W1:Y:S01]  /*0000*/  LDC R1, c[0x0][0x37c] ;  /* 0x0000df00ff017b82 */ /* 0x000e620000000800 */
[----:B------:R-:W2:Y:S01]  /*0010*/  S2R R189, SR_TID.X ;  /* 0x0000000000bd7919 */ /* 0x000ea20000002100 */
[----:B------:R-:W3:Y:S06]  /*0020*/  LDCU.64 UR6, c[0x0][0x890] ;  /* 0x00011200ff0677ac */ /* 0x000eec0008000a00 */
[----:B------:R-:W4:Y:S01]  /*0030*/  S2UR UR37, SR_CgaCtaId ;  /* 0x00000000002579c3 */ /* 0x000f220000008800 */
[----:B------:R-:W-:Y:S02]  /*0040*/  PRMT R171, RZ, 0x7610, R171 ;  /* 0x00007610ffab7816 */ /* 0x000fe400000000ab */
[----:B------:R-:W-:Y:S01]  /*0050*/  ELECT P1, URZ, PT ;  /* 0x0000000000ff782f */ /* 0x000fe20003820000 */
[----:B------:R-:W1:Y:S01]  /*0060*/  LDCU.64 UR46, c[0x0][0x358] ;  /* 0x00006b00ff2e77ac */ /* 0x000e620008000a00 */
[----:B---3--:R-:W-:-:S04]  /*0070*/  UISETP.NE.U32.AND UP0, UPT, UR6, URZ, UPT ;  /* 0x000000ff0600728c */ /* 0x008fc8000bf05070 */
[----:B------:R-:W-:Y:S02]  /*0080*/  UISETP.NE.AND.EX UP0, UPT, UR7, URZ, UPT, UP0 ;  /* 0x000000ff0700728c */ /* 0x000fe4000bf05300 */
[----:B----4-:R-:W-:Y:S02]  /*0090*/  ULOP3.LUT UR5, UR37, 0x1, URZ, 0xc0, !UPT ;  /* 0x0000000125057892 */ /* 0x010fe4000f8ec0ff */
[----:B------:R-:W-:Y:S01]  /*00a0*/  ULOP3.LUT UR4, UR37, 0x1, URZ, 0x3c, !UPT ;  /* 0x0000000125047892 */ /* 0x000fe2000f8e3cff */
[----:B--2---:R-:W-:-:S05]  /*00b0*/  SHF.R.U32.HI R173, RZ, 0x5, R189 ;  /* 0x00000005ffad7819 */ /* 0x004fca00000116bd */
[----:B------:R-:W2:Y:S02]  /*00c0*/  SHFL.IDX PT, R0, R173, RZ, 0x1f ;  /* 0x00001fffad007589 */ /* 0x000ea400000e0000 */
[----:B--2---:R-:W-:Y:S01]  /*00d0*/  R2UR UR10, R0 ;  /* 0x00000000000a72ca */ /* 0x004fe200000e0000 */
[----:B-1----:R-:W-:-:S14]  /*00e0*/  BRA.U UP0, `(.L_x_0) ;  /* 0x00000001002c7547 */ /* 0x002fdc000b800000 */
[----:B------:R-:W1:Y:S02]  /*00f0*/  LDCU.64 UR8, c[0x0][0x888] ;  /* 0x00011100ff0877ac */ /* 0x000e640008000a00 */
[----:B-1----:R-:W-:-:S04]  /*0100*/  UISETP.NE.U32.AND UP0, UPT, UR8, URZ, UPT ;  /* 0x000000ff0800728c */ /* 0x002fc8000bf05070 */
[----:B------:R-:W-:-:S09]  /*0110*/  UISETP.NE.AND.EX UP0, UPT, UR9, URZ, UPT, UP0 ;  /* 0x000000ff0900728c */ /* 0x000fd2000bf05300 */
[----:B------:R-:W-:Y:S05]  /*0120*/  BRA.U !UP0, `(.L_x_1) ;  /* 0x0000000108107547 */ /* 0x000fea000b800000 */
[----:B------:R-:W1:Y:S02]  /*0130*/  LDC.64 R2, c[0x0][0x888] ;  /* 0x00022200ff027b82 */ /* 0x000e640000000a00 */
[----:B-1----:R1:W5:Y:S01]  /*0140*/  LDG.E R81, desc[UR46][R2.64] ;  /* 0x0000002e02517981 */ /* 0x002362000c1e1900 */
[----:B------:R-:W-:Y:S01]  /*0150*/  HFMA2 R171, -RZ, RZ, 0, 5.9604644775390625e-08 ;  /* 0x00000001ffab7431 */ /* 0x000fe200000001ff */
[----:B------:R-:W-:Y:S05]  /*0160*/  BRA `(.L_x_0) ;  /* 0x00000000000c7947 */ /* 0x000fea0003800000 */
.L_x_1:
[----:B------:R-:W1:Y:S01]  /*0170*/  LDCU UR8, c[0x0][0x880] ;  /* 0x00011000ff0877ac */ /* 0x000e620008000800 */
[----:B------:R-:W-:Y:S01]  /*0180*/  HFMA2 R171, -RZ, RZ, 0, 5.9604644775390625e-08 ;  /* 0x00000001ffab7431 */ /* 0x000fe200000001ff */
[----:B-1----:R-:W-:-:S07]  /*0190*/  MOV R81, UR8 ;  /* 0x0000000800517c02 */ /* 0x002fce0008000f00 */
.L_x_0:
[----:B------:R-:W2:Y:S02]  /*01a0*/  LDCU.64 UR8, c[0x0][0x8b0] ;  /* 0x00011600ff0877ac */ /* 0x000ea40008000a00 */
[----:B--2---:R-:W-:-:S04]  /*01b0*/  UISETP.NE.U32.AND UP0, UPT, UR8, URZ, UPT ;  /* 0x000000ff0800728c */ /* 0x004fc8000bf05070 */
[----:B------:R-:W-:-:S09]  /*01c0*/  UISETP.NE.AND.EX UP0, UPT, UR9, URZ, UPT, UP0 ;  /* 0x000000ff0900728c */ /* 0x000fd2000bf05300 */
[----:B------:R-:W-:Y:S05]  /*01d0*/  BRA.U UP0, `(.L_x_2) ;  /* 0x0000000100247547 */ /* 0x000fea000b800000 */
[----:B------:R-:W2:Y:S02]  /*01e0*/  LDCU.64 UR8, c[0x0][0x8a8] ;  /* 0x00011500ff0877ac */ /* 0x000ea40008000a00 */
[----:B--2---:R-:W-:-:S04]  /*01f0*/  UISETP.NE.U32.AND UP0, UPT, UR8, URZ, UPT ;  /* 0x000000ff0800728c */ /* 0x004fc8000bf05070 */
[----:B------:R-:W-:-:S09]  /*0200*/  UISETP.NE.AND.EX UP0, UPT, UR9, URZ, UPT, UP0 ;  /* 0x000000ff0900728c */ /* 0x000fd2000bf05300 */
[----:B------:R-:W-:Y:S05]  /*0210*/  BRA.U !UP0, `(.L_x_3) ;  /* 0x00000001080c7547 */ /* 0x000fea000b800000 */
[----:B------:R-:W2:Y:S02]  /*0220*/  LDC.64 R78, c[0x0][0x8a8] ;  /* 0x00022a00ff4e7b82 */ /* 0x000ea40000000a00 */
[----:B--2---:R2:W5:Y:S01]  /*0230*/  LDG.E R78, desc[UR46][R78.64] ;  /* 0x0000002e4e4e7981 */ /* 0x004562000c1e1900 */
[----:B------:R-:W-:Y:S05]  /*0240*/  BRA `(.L_x_2) ;  /* 0x0000000000087947 */ /* 0x000fea0003800000 */
.L_x_3:
[----:B------:R-:W2:Y:S02]  /*0250*/  LDCU UR8, c[0x0][0x8a0] ;  /* 0x00011400ff0877ac */ /* 0x000ea40008000800 */
[----:B--2---:R-:W-:Y:S02]  /*0260*/  MOV R78, UR8 ;  /* 0x00000008004e7c02 */ /* 0x004fe40008000f00 */
.L_x_2:
[----:B------:R-:W-:Y:S01]  /*0270*/  IMAD.U32 R0, RZ, RZ, UR10 ;  /* 0x0000000aff007e24 */ /* 0x000fe2000f8e00ff */
[----:B------:R-:W-:Y:S04]  /*0280*/  BSSY.RECONVERGENT B0, `(.L_x_4) ;  /* 0x000000c000007945 */ /* 0x000fe80003800200 */
[C---:B------:R-:W-:Y:S02]  /*0290*/  ISETP.NE.OR P2, PT, R0.reuse, 0x1, !P1 ;  /* 0x000000010000780c */ /* 0x040fe40004f45670 */
[----:B------:R-:W-:-:S11]  /*02a0*/  ISETP.NE.OR P0, PT, R0, 0x3, !P1 ;  /* 0x000000030000780c */ /* 0x000fd60004f05670 */
[----:B------:R-:W-:Y:S05]  /*02b0*/  @P2 BRA `(.L_x_5) ;  /* 0x0000000000202947 */ /* 0x000fea0003800000 */
[----:B------:R-:W3:Y:S02]  /*02c0*/  LDCU.64 UR8, c[0x0][0x348] ;  /* 0x00006900ff0877ac */ /* 0x000ee40008000a00 */
[----:B---3--:R-:W-:Y:S02]  /*02d0*/  UIADD3 UR12, UP1, UPT, UR8, 0x80, URZ ;  /* 0x00000080080c7890 */ /* 0x008fe4000ff3e0ff */
[----:B------:R-:W-:Y:S02]  /*02e0*/  UIADD3 UR8, UP0, UPT, UR8, 0x180, URZ ;  /* 0x0000018008087890 */ /* 0x000fe4000ff1e0ff */
[----:B------:R-:W-:Y:S02]  /*02f0*/  UIADD3.X UR13, UPT, UPT, URZ, UR9, URZ, UP1, !UPT ;  /* 0x00000009ff0d7290 */ /* 0x000fe40008ffe4ff */
[----:B------:R-:W-:-:S07]  /*0300*/  UIADD3.X UR9, UPT, UPT, URZ, UR9, URZ, UP0, !UPT ;  /* 0x00000009ff097290 */ /* 0x000fce00087fe4ff */
[----:B------:R3:W-:Y:S02]  /*0310*/  UTMACCTL.PF [UR12] ;  /* 0x000000000c0079b9 */ /* 0x0007e40008040000 */
[----:B------:R3:W-:Y:S02]  /*0320*/  UTMACCTL.PF [UR8] ;  /* 0x00000000080079b9 */ /* 0x0007e40008040000 */
[----:B---3--:R-:W-:Y:S01]  /*0330*/  NOP ;  /* 0x0000000000007918 */ /* 0x008fe20000000000 */
.L_x_5:
[----:B------:R-:W-:Y:S05]  /*0340*/  BSYNC.RECONVERGENT B0 ;  /* 0x0000000000007941 */ /* 0x000fea0003800200 */
.L_x_4:
[----:B------:R-:W-:Y:S04]  /*0350*/  BSSY.RECONVERGENT B0, `(.L_x_6) ;  /* 0x000000a000007945 */ /* 0x000fe80003800200 */
        /* <DEDUP_REMOVED lines=9> */
.L_x_7:
[----:B------:R-:W-:Y:S05]  /*03f0*/  BSYNC.RECONVERGENT B0 ;  /* 0x0000000000007941 */ /* 0x000fea0003800200 */
.L_x_6:
[----:B------:R-:W3:Y:S01]  /*0400*/  LDCU.64 UR8, c[0x0][0x888] ;  /* 0x00011100ff0877ac */ /* 0x000ee20008000a00 */
[----:B------:R-:W-:Y:S02]  /*0410*/  UISETP.EQ.U32.AND UP1, UPT, UR6, URZ, UPT ;  /* 0x000000ff0600728c */ /* 0x000fe4000bf22070 */
[----:B------:R-:W-:Y:S02]  /*0420*/  UPLOP3.LUT UP5, UPT, UPT, UPT, UPT, 0x80, 0x8 ;  /* 0x000000000008789c */ /* 0x000fe40003faf070 */
[----:B---3--:R-:W-:-:S04]  /*0430*/  UISETP.NE.U32.AND UP0, UPT, UR8, URZ, UPT ;  /* 0x000000ff0800728c */ /* 0x008fc8000bf05070 */
[----:B------:R-:W-:-:S04]  /*0440*/  UISETP.NE.AND.EX UP0, UPT, UR9, URZ, UPT, UP0 ;  /* 0x000000ff0900728c */ /* 0x000fc8000bf05300 */
[----:B------:R-:W-:-:S04]  /*0450*/  UISETP.EQ.OR.EX UP2, UPT, UR7, URZ, !UP0, UP1 ;  /* 0x000000ff0700728c */ /* 0x000fc8000c742710 */
[----:B------:R-:W-:-:S05]  /*0460*/  UP2UR UR50, UPR, URZ, 0x4 ;  /* 0x00000004ff327883 */ /* 0x000fca0008000000 */
[----:B------:R-:W-:Y:S07]  /*0470*/  BRA.U !UP2, `(.L_x_8) ;  /* 0x000000010a207547 */ /* 0x000fee000b800000 */
[----:B------:R-:W-:Y:S01]  /*0480*/  UISETP.NE.U32.AND UP2, UPT, UR6, URZ, UPT ;  /* 0x000000ff0600728c */ /* 0x000fe2000bf45070 */
[----:B-----5:R-:W-:Y:S01]  /*0490*/  FSETP.NEU.AND P0, PT, R81, RZ, PT ;  /* 0x000000ff5100720b */ /* 0x020fe20003f0d000 */
[----:B------:R-:W-:Y:S02]  /*04a0*/  USEL UR6, URZ, 0xffffffff, UP0 ;  /* 0xffffffffff067887 */ /* 0x000fe40008000000 */
[----:B------:R-:W-:-:S10]  /*04b0*/  UISETP.NE.AND.EX UP2, UPT, UR7, URZ, UPT, UP2 ;  /* 0x000000ff0700728c */ /* 0x000fd4000bf45320 */
[----:B------:R-:W-:Y:S01]  /*04c0*/  VOTEU.ANY UP1, P0 ;  /* 0x0000000000ff7886 */ /* 0x000fe20000020100 */
[----:B------:R-:W-:-:S04]  /*04d0*/  @!UP2 USEL UR6, URZ, 0xffffffff, UP1 ;  /* 0xffffffffff06a887 */ /* 0x000fc80008800000 */
[----:B------:R-:W-:-:S04]  /*04e0*/  ULOP3.LUT UR6, UR6, 0x1, URZ, 0xc0, !UPT ;  /* 0x0000000106067892 */ /* 0x000fc8000f8ec0ff */
[----:B------:R-:W-:-:S11]  /*04f0*/  UISETP.NE.U32.AND UP5, UPT, UR6, 0x1, UPT ;  /* 0x000000010600788c */ /* 0x000fd6000bfa5070 */
.L_x_8:
[----:B------:R-:W3:Y:S01]  /*0500*/  SHFL.IDX PT, R0, R173, RZ, 0x1f ;  /* 0x00001fffad007589 */ /* 0x000ee200000e0000 */
[----:B------:R-:W-:-:S04]  /*0510*/  UISETP.NE.AND UP1, UPT, UR10, 0x2, UPT ;  /* 0x000000020a00788c */ /* 0x000fc8000bf25270 */
[----:B------:R-:W-:Y:S02]  /*0520*/  UISETP.EQ.AND UP2, UPT, UR5, URZ, !UP1 ;  /* 0x000000ff0500728c */ /* 0x000fe4000cf42270 */
[----:B------:R-:W-:-:S04]  /*0530*/  USEL UR7, URZ, 0x1, UP1 ;  /* 0x00000001ff077887 */ /* 0x000fc80008800000 */
[----:B------:R-:W-:Y:S02]  /*0540*/  PLOP3.LUT P5, PT, P1, PT, UP2, 0x80, 0x8 ;  /* 0x000000000008781c */ /* 0x000fe40000faf028 */
[----:B---3--:R-:W-:-:S13]  /*0550*/  ISETP.NE.AND P0, PT, R0, RZ, PT ;  /* 0x000000ff0000720c */ /* 0x008fda0003f05270 */
[----:B------:R-:W-:Y:S05]  /*0560*/  @P0 BRA `(.L_x_9) ;  /* 0x0000000000440947 */ /* 0x000fea0003800000 */
[----:B------:R-:W-:Y:S01]  /*0570*/  UMOV UR8, 0x400 ;  /* 0x0000040000087882 */ /* 0x000fe20000000000 */
[----:B------:R-:W-:Y:S01]  /*0580*/  UMOV UR6, 0x1 ;  /* 0x0000000100067882 */ /* 0x000fe20000000000 */
[----:B------:R-:W-:Y:S02]  /*0590*/  ULEA UR8, UR37, UR8, 0x18 ;  /* 0x0000000825087291 */ /* 0x000fe4000f8ec0ff */
[----:B------:R-:W-:-:S04]  /*05a0*/  UIADD3 UR12, UPT, UPT, -UR6, 0x100000, URZ ;  /* 0x00100000060c7890 */ /* 0x000fc8000fffe1ff */
[----:B------:R-:W-:Y:S02]  /*05b0*/  USHF.L.U32 UR13, UR12, 0xb, URZ ;  /* 0x0000000b0c0d7899 */ /* 0x000fe400080006ff */
[----:B------:R-:W-:Y:S01]  /*05c0*/  USHF.L.U32 UR12, UR12, 0x1, URZ ;  /* 0x000000010c0c7899 */ /* 0x000fe200080006ff */
[----:B------:R-:W-:Y:S01]  /*05d0*/  ELECT P0, URZ, PT ;  /* 0x0000000000ff782f */ /* 0x000fe20003800000 */
[----:B------:R-:W3:Y:S10]  /*05e0*/  FENCE.VIEW.ASYNC.S ;  /* 0x00000000000073c6 */ /* 0x000ef40000000000 */
[----:B---3--:R3:W4:Y:S01]  /*05f0*/  SYNCS.EXCH.64 URZ, [UR8], UR12 ;  /* 0x0000000c08ff75b2 */ /* 0x0087220008000100 */
[----:B------:R3:W1:Y:S01]  /*0600*/  SYNCS.EXCH.64 URZ, [UR8+0x20], UR12 ;  /* 0x0000200c08ff75b2 */ /* 0x0006620008000100 */
[----:B------:R3:W1:Y:S01]  /*0610*/  SYNCS.EXCH.64 URZ, [UR8+0x8], UR12 ;  /* 0x0000080c08ff75b2 */ /* 0x0006620008000100 */
[----:B------:R3:W1:Y:S01]  /*0620*/  SYNCS.EXCH.64 URZ, [UR8+0x28], UR12 ;  /* 0x0000280c08ff75b2 */ /* 0x0006620008000100 */
[----:B------:R3:W1:Y:S01]  /*0630*/  SYNCS.EXCH.64 URZ, [UR8+0x10], UR12 ;  /* 0x0000100c08ff75b2 */ /* 0x0006620008000100 */
[----:B------:R3:W1:Y:S01]  /*0640*/  SYNCS.EXCH.64 URZ, [UR8+0x30], UR12 ;  /* 0x0000300c08ff75b2 */ /* 0x0006620008000100 */
[----:B------:R3:W1:Y:S01]  /*0650*/  SYNCS.EXCH.64 URZ, [UR8+0x18], UR12 ;  /* 0x0000180c08ff75b2 */ /* 0x0006620008000100 */
[----:B------:R3:W1:Y:S01]  /*0660*/  SYNCS.EXCH.64 URZ, [UR8+0x38], UR12 ;  /* 0x0000380c08ff75b2 */ /* 0x0006620008000100 */
[----:B------:R-:W-:Y:S01]  /*0670*/  NOP ;  /* 0x0000000000007918 */ /* 0x000fe20000000000 */
.L_x_9:
[----:B------:R-:W2:Y:S01]  /*0680*/  SHFL.IDX PT, R0, R173, RZ, 0x1f ;  /* 0x00001fffad007589 */ /* 0x000ea200000e0000 */
[----:B------:R-:W-:Y:S01]  /*0690*/  NOP ;  /* 0x0000000000007918 */ /* 0x000fe20000000000 */
[----:B--2---:R-:W-:-:S13]  /*06a0*/  ISETP.NE.AND P0, PT, R0, 0x1, PT ;  /* 0x000000010000780c */ /* 0x004fda0003f05270 */
[----:B------:R-:W-:Y:S05]  /*06b0*/  @P0 BRA `(.L_x_10) ;  /* 0x0000000000440947 */ /* 0x000fea0003800000 */
[----:B------:R-:W-:Y:S01]  /*06c0*/  UMOV UR9, 0x400 ;  /* 0x0000040000097882 */ /* 0x000fe20000000000 */
[----:B---3--:R-:W-:Y:S01]  /*06d0*/  UMOV UR8, 0x20 ;  /* 0x0000002000087882 */ /* 0x008fe20000000000 */
[----:B------:R-:W-:Y:S01]  /*06e0*/  UMOV UR6, 0x80 ;  /* 0x0000008000067882 */ /* 0x000fe20000000000 */
[----:B------:R-:W-:Y:S02]  /*06f0*/  ULEA UR9, UR37, UR9, 0x18 ;  /* 0x0000000925097291 */ /* 0x000fe4000f8ec0ff */
[----:B------:R-:W-:-:S04]  /*0700*/  UIADD3 UR12, UPT, UPT, -UR8, 0x100000, URZ ;  /* 0x00100000080c7890 */ /* 0x000fc8000fffe1ff */
[----:B------:R-:W-:Y:S02]  /*0710*/  USHF.L.U32 UR13, UR12, 0xb, URZ ;  /* 0x0000000b0c0d7899 */ /* 0x000fe400080006ff */
[----:B------:R-:W-:Y:S02]  /*0720*/  USHF.L.U32 UR12, UR12, 0x1, URZ ;  /* 0x000000010c0c7899 */ /* 0x000fe400080006ff */
[----:B------:R-:W-:-:S04]  /*0730*/  UIADD3 UR14, UPT, UPT, -UR6, 0x100000, URZ ;  /* 0x00100000060e7890 */ /* 0x000fc8000fffe1ff */
[----:B------:R-:W-:Y:S02]  /*0740*/  USHF.L.U32 UR15, UR14, 0xb, URZ ;  /* 0x0000000b0e0f7899 */ /* 0x000fe400080006ff */
[----:B------:R-:W-:Y:S01]  /*0750*/  USHF.L.U32 UR14, UR14, 0x1, URZ ;  /* 0x000000010e0e7899 */ /* 0x000fe200080006ff */
[----:B------:R-:W-:Y:S01]  /*0760*/  ELECT P0, URZ, PT ;  /* 0x0000000000ff782f */ /* 0x000fe20003800000 */
[----:B------:R-:W2:Y:S02]  /*0770*/  FENCE.VIEW.ASYNC.S ;  /* 0x00000000000073c6 */ /* 0x000ea40000000000 */
[----:B--2---:R2:W3:Y:S08]  /*0780*/  SYNCS.EXCH.64 URZ, [UR9+0x40], UR12 ;  /* 0x0000400c09ff75b2 */ /* 0x0044f00008000100 */
[----:B------:R2:W1:Y:S01]  /*0790*/  SYNCS.EXCH.64 URZ, [UR9+0x50], UR14 ;  /* 0x0000500e09ff75b2 */ /* 0x0004620008000100 */
[----:B------:R2:W1:Y:S01]  /*07a0*/  SYNCS.EXCH.64 URZ, [UR9+0x48], UR12 ;  /* 0x0000480c09ff75b2 */ /* 0x0004620008000100 */
[----:B------:R2:W1:Y:S01]  /*07b0*/  SYNCS.EXCH.64 URZ, [UR9+0x58], UR14 ;  /* 0x0000580e09ff75b2 */ /* 0x0004620008000100 */
[----:B------:R-:W-:Y:S01]  /*07c0*/  NOP ;  /* 0x0000000000007918 */ /* 0x000fe20000000000 */
.L_x_10:
[----:B------:R-:W4:Y:S01]  /*07d0*/  SHFL.IDX PT, R0, R173, RZ, 0x1f ;  /* 0x00001fffad007589 */ /* 0x000f2200000e0000 */
[----:B------:R-:W-:Y:S01]  /*07e0*/  NOP ;  /* 0x0000000000007918 */ /* 0x000fe20000000000 */
[----:B----4-:R-:W-:-:S13]  /*07f0*/  ISETP.NE.AND P0, PT, R0, 0x3, PT ;  /* 0x000000030000780c */ /* 0x010fda0003f05270 */
[----:B------:R-:W-:Y:S05]  /*0800*/  @P0 BRA `(.L_x_11) ;  /* 0x00000000002c0947 */ /* 0x000fea0003800000 */
[----:B---3--:R-:W-:Y:S01]  /*0810*/  UMOV UR8, 0x400 ;  /* 0x0000040000087882 */ /* 0x008fe20000000000 */
[----:B------:R-:W-:Y:S01]  /*0820*/  UMOV UR6, 0x20 ;  /* 0x0000002000067882 */ /* 0x000fe20000000000 */
[----:B------:R-:W-:Y:S02]  /*0830*/  ULEA UR8, UR37, UR8, 0x18 ;  /* 0x0000000825087291 */ /* 0x000fe4000f8ec0ff */
[----:B--2---:R-:W-:-:S04]  /*0840*/  UIADD3 UR12, UPT, UPT, -UR6, 0x100000, URZ ;  /* 0x00100000060c7890 */ /* 0x004fc8000fffe1ff */
[----:B------:R-:W-:Y:S02]  /*0850*/  USHF.L.U32 UR13, UR12, 0xb, URZ ;  /* 0x0000000b0c0d7899 */ /* 0x000fe400080006ff */
[----:B------:R-:W-:Y:S01]  /*0860*/  USHF.L.U32 UR12, UR12, 0x1, URZ ;  /* 0x000000010c0c7899 */ /* 0x000fe200080006ff */
[----:B------:R-:W-:Y:S01]  /*0870*/  ELECT P0, URZ, PT ;  /* 0x0000000000ff782f */ /* 0x000fe20003800000 */
[----:B------:R-:W2:Y:S10]  /*0880*/  FENCE.VIEW.ASYNC.S ;  /* 0x00000000000073c6 */ /* 0x000eb40000000000 */
[----:B--2---:R4:W2:Y:S01]  /*0890*/  SYNCS.EXCH.64 URZ, [UR8+0x60], UR12 ;  /* 0x0000600c08ff75b2 */ /* 0x0048a20008000100 */
[----:B------:R4:W3:Y:S02]  /*08a0*/  SYNCS.EXCH.64 URZ, [UR8+0x68], UR12 ;  /* 0x0000680c08ff75b2 */ /* 0x0008e40008000100 */
[----:B----4-:R-:W-:Y:S01]  /*08b0*/  NOP ;  /* 0x0000000000007918 */ /* 0x010fe20000000000 */
.L_x_11:
[----:B------:R-:W4:Y:S01]  /*08c0*/  SHFL.IDX PT, R0, R173, RZ, 0x1f ;  /* 0x00001fffad007589 */ /* 0x000f2200000e0000 */
[----:B------:R-:W-:Y:S01]  /*08d0*/  NOP ;  /* 0x0000000000007918 */ /* 0x000fe20000000000 */
[----:B----4-:R-:W-:-:S13]  /*08e0*/  ISETP.NE.AND P0, PT, R0, 0x4, PT ;  /* 0x000000040000780c */ /* 0x010fda0003f05270 */
[----:B------:R-:W-:Y:S05]  /*08f0*/  @P0 BRA `(.L_x_12) ;  /* 0x0000000000480947 */ /* 0x000fea0003800000 */
[----:B--2---:R-:W-:Y:S01]  /*0900*/  UMOV UR9, 0x1e0 ;  /* 0x000001e000097882 */ /* 0x004fe20000000000 */
[----:B---3--:R-:W-:Y:S01]  /*0910*/  UMOV UR8, 0x400 ;  /* 0x0000040000087882 */ /* 0x008fe20000000000 */
[----:B------:R-:W-:Y:S01]  /*0920*/  USEL UR9, UR9, 0x1a0, UP5 ;  /* 0x000001a009097887 */ /* 0x000fe2000a800000 */
        /* <DEDUP_REMOVED lines=10> */
[----:B--2---:R4:W2:Y:S08]  /*09d0*/  SYNCS.EXCH.64 URZ, [UR8+0x70], UR12 ;  /* 0x0000700c08ff75b2 */ /* 0x0048b00008000100 */
[----:B------:R4:W3:Y:S01]  /*09e0*/  SYNCS.EXCH.64 URZ, [UR8+0x80], UR14 ;  /* 0x0000800e08ff75b2 */ /* 0x0008e20008000100 */
[----:B------:R4:W1:Y:S01]  /*09f0*/  SYNCS.EXCH.64 URZ, [UR8+0x78], UR12 ;  /* 0x0000780c08ff75b2 */ /* 0x0008620008000100 */
[----:B------:R4:W1:Y:S02]  /*0a00*/  SYNCS.EXCH.64 URZ, [UR8+0x88], UR14 ;  /* 0x0000880e08ff75b2 */ /* 0x0008640008000100 */
[----:B----4-:R-:W-:Y:S01]  /*0a10*/  NOP ;  /* 0x0000000000007918 */ /* 0x010fe20000000000 */
.L_x_12:
[----:B------:R-:W4:Y:S01]  /*0a20*/  SHFL.IDX PT, R0, R173, RZ, 0x1f ;  /* 0x00001fffad007589 */ /* 0x000f2200000e0000 */
[----:B------:R-:W-:Y:S01]  /*0a30*/  NOP ;  /* 0x0000000000007918 */ /* 0x000fe20000000000 */
[----:B----4-:R-:W-:-:S13]  /*0a40*/  ISETP.NE.AND P0, PT, R0, 0x5, PT ;  /* 0x000000050000780c */ /* 0x010fda0003f05270 */
[----:B------:R-:W-:Y:S05]  /*0a50*/  @P0 BRA `(.L_x_13) ;  /* 0x0000000000540947 */ /* 0x000fea0003800000 */
[----:B--2---:R-:W-:Y:S01]  /*0a60*/  UMOV UR9, 0x400 ;  /* 0x0000040000097882 */ /* 0x004fe20000000000 */
        /* <DEDUP_REMOVED lines=14> */
[----:B------:R4:W1:Y:S01]  /*0b50*/  SYNCS.EXCH.64 URZ, [UR9+0xb8], UR14 ;  /* 0x0000b80e09ff75b2 */ /* 0x0008620008000100 */
[----:B------:R4:W1:Y:S01]  /*0b60*/  SYNCS.EXCH.64 URZ, [UR9+0xa0], UR12 ;  /* 0x0000a00c09ff75b2 */ /* 0x0008620008000100 */
[----:B------:R4:W1:Y:S01]  /*0b70*/  SYNCS.EXCH.64 URZ, [UR9+0xc0], UR14 ;  /* 0x0000c00e09ff75b2 */ /* 0x0008620008000100 */
[----:B------:R4:W1:Y:S01]  /*0b80*/  SYNCS.EXCH.64 URZ, [UR9+0xa8], UR12 ;  /* 0x0000a80c09ff75b2 */ /* 0x0008620008000100 */
[----:B------:R4:W1:Y:S02]  /*0b90*/  SYNCS.EXCH.64 URZ, [UR9+0xc8], UR14 ;  /* 0x0000c80e09ff75b2 */ /* 0x0008640008000100 */
[----:B----4-:R-:W-:Y:S01]  /*0ba0*/  NOP ;  /* 0x0000000000007918 */ /* 0x010fe20000000000 */
.L_x_13:
[----:B------:R-:W4:Y:S01]  /*0bb0*/  SHFL.IDX PT, R0, R173, RZ, 0x1f ;  /* 0x00001fffad007589 */ /* 0x000f2200000e0000 */
[----:B------:R-:W-:Y:S01]  /*0bc0*/  ISETP.NE.OR P1, PT, RZ, UR10, !P1 ;  /* 0x0000000aff007c0c */ /* 0x000fe2000cf25670 */
        /* <DEDUP_REMOVED lines=12> */
[----:B------:R4:W3:Y:S01]  /*0c90*/  SYNCS.EXCH.64 URZ, [UR8+0xe0], UR12 ;  /* 0x0000e00c08ff75b2 */ /* 0x0008e20008000100 */
[----:B------:R4:W1:Y:S01]  /*0ca0*/  SYNCS.EXCH.64 URZ, [UR8+0xd8], UR12 ;  /* 0x0000d80c08ff75b2 */ /* 0x0008620008000100 */
[----:B------:R4:W1:Y:S02]  /*0cb0*/  SYNCS.EXCH.64 URZ, [UR8+0xe8], UR12 ;  /* 0x0000e80c08ff75b2 */ /* 0x0008640008000100 */
[----:B----4-:R-:W-:Y:S01]  /*0cc0*/  NOP ;  /* 0x0000000000007918 */ /* 0x010fe20000000000 */
.L_x_14:
[----:B------:R-:W-:Y:S01]  /*0cd0*/  VOTEU.ALL UP1, P1 ;  /* 0x0000000000ff7886 */ /* 0x000fe20000820000 */
[----:B---3--:R-:W3:Y:S01]  /*0ce0*/  LDCU UR8, c[0x0][0x36c] ;  /* 0x00006d80ff0877ac */ /* 0x008ee20008000800 */
[----:B------:R-:W-:Y:S01]  /*0cf0*/  NOP ;  /* 0x0000000000007918 */ /* 0x000fe20000000000 */
[----:B------:R-:W-:Y:S01]  /*0d00*/  LOP3.LUT R10, R189, 0x1f, RZ, 0xc0, !PT ;  /* 0x0000001fbd0a7812 */ /* 0x000fe200078ec0ff */
[----:B--2---:R-:W-:Y:S01]  /*0d10*/  UMOV UR12, 0x20 ;  /* 0x00000020000c7882 */ /* 0x004fe20000000000 */
[----:B------:R-:W-:Y:S01]  /*0d20*/  @!UP1 UMOV UR6, 0x400 ;  /* 0x0000040000069882 */ /* 0x000fe20000000000 */
[----:B------:R-:W-:-:S04]  /*0d30*/  @!UP1 UIADD3 UR12, UPT, UPT, -UR12, 0x100000, URZ ;  /* 0x001000000c0c9890 */ /* 0x000fc8000fffe1ff */
[----:B------:R-:W-:Y:S02]  /*0d40*/  @!UP1 USHF.L.U32 UR13, UR12, 0xb, URZ ;  /* 0x0000000b0c0d9899 */ /* 0x000fe400080006ff */
[----:B------:R-:W-:Y:S02]  /*0d50*/  @!UP1 USHF.L.U32 UR12, UR12, 0x1, URZ ;  /* 0x000000010c0c9899 */ /* 0x000fe400080006ff */
[----:B------:R-:W-:Y:S01]  /*0d60*/  @!UP1 ULEA UR6, UR37, UR6, 0x18 ;  /* 0x0000000625069291 */ /* 0x000fe2000f8ec0ff */
[----:B------:R-:W-:Y:S01]  /*0d70*/  VOTEU.ALL UP1, P1 ;  /* 0x0000000000ff7886 */ /* 0x000fe20000820000 */
[----:B------:R-:W-:Y:S01]  /*0d80*/  UISETP.NE.AND UP4, UPT, UR10, URZ, UPT ;  /* 0x000000ff0a00728c */ /* 0x000fe2000bf85270 */
[----:B------:R-:W2:Y:S09]  /*0d90*/  FENCE.VIEW.ASYNC.S ;  /* 0x00000000000073c6 */ /* 0x000eb20000000000 */
[----:B--2---:R2:W4:Y:S01]  /*0da0*/  @!UP1 SYNCS.EXCH.64 URZ, [UR6+0xf0], UR12 ;  /* 0x0000f00c06ff95b2 */ /* 0x0045220008000100 */
[----:B---3--:R-:W-:-:S09]  /*0db0*/  UISETP.EQ.U32.AND UP1, UPT, UR8, 0x1, UPT ;  /* 0x000000010800788c */ /* 0x008fd2000bf22070 */
[----:B------:R-:W-:Y:S05]  /*0dc0*/  BRA.U !UP1, `(.L_x_15) ;  /* 0x0000000109087547 */ /* 0x000fea000b800000 */
[----:B-1--4-:R-:W-:Y:S01]  /*0dd0*/  UCGABAR_ARV ;  /* 0x00000000000079c7 */ /* 0x012fe20008000000 */
[----:B------:R-:W-:Y:S05]  /*0de0*/  BRA `(.L_x_16) ;  /* 0x0000000000047947 */ /* 0x000fea0003800000 */
.L_x_15:
[----:B-1--4-:R-:W-:Y:S01]  /*0df0*/  NOP ;  /* 0x0000000000007918 */ /* 0x012fe20000000000 */
.L_x_16:
[----:B------:R-:W1:Y:S01]  /*0e00*/  S2R R20, SR_CTAID.Y ;  /* 0x0000000000147919 */ /* 0x000e620000002600 */
[----:B------:R-:W-:-:S05]  /*0e10*/  CS2R.32 R170, SR_CgaSize ;  /* 0x0000000000aa7805 */ /* 0x000fca0000008a00 */
[----:B------:R-:W-:-:S05]  /*0e20*/  IMAD R170, R170, -0xa0, RZ ;  /* 0xffffff60aaaa7824 */ /* 0x000fca00078e02ff */
[----:B--2---:R-:W-:-:S14]  /*0e30*/  R2UR UR6, R170 ;  /* 0x00000000aa0672ca */ /* 0x004fdc00000e0000 */
[----:B------:R-:W2:Y:S01]  /*0e40*/  LDCU UR6, c[0x0][UR6+0x2b4] ;  /* 0x00005680060677ac */ /* 0x000ea20008000800 */
[----:B------:R-:W-:-:S05]  /*0e50*/  CS2R.32 R0, SR_CgaSize ;  /* 0x0000000000007805 */ /* 0x000fca0000008a00 */
[----:B------:R-:W-:-:S06]  /*0e60*/  IMAD R0, R0, -0xa0, RZ ;  /* 0xffffff6000007824 */ /* 0x000fcc00078e02ff */
[----:B------:R-:W3:Y:S01]  /*0e70*/  LDC R0, c[0x0][R0+0x2a4] ;  /* 0x0000a90000007b82 */ /* 0x000ee20000000800 */
[----:B------:R-:W-:Y:S01]  /*0e80*/  PRMT R8, RZ, 0x7610, R8 ;  /* 0x00007610ff087816 */ /* 0x000fe20000000008 */
[----:B------:R-:W4:Y:S01]  /*0e90*/  S2R R11, SR_CTAID.X ;  /* 0x00000000000b7919 */ /* 0x000f220000002500 */
[----:B------:R-:W-:-:S05]  /*0ea0*/  CS2R.32 R170, SR_CgaSize ;  /* 0x0000000000aa7805 */ /* 0x000fca0000008a00 */
[----:B------:R-:W-:-:S05]  /*0eb0*/  IMAD R170, R170, -0xa0, RZ ;  /* 0xffffff60aaaa7824 */ /* 0x000fca00078e02ff */
[----:B------:R-:W-:-:S14]  /*0ec0*/  R2UR UR8, R170 ;  /* 0x00000000aa0872ca */ /* 0x000fdc00000e0000 */
[----:B------:R-:W3:Y:S01]  /*0ed0*/  LDCU UR8, c[0x0][UR8+0x2b0] ;  /* 0x00005600080877ac */ /* 0x000ee20008000800 */
[----:B------:R-:W-:Y:S01]  /*0ee0*/  UISETP.NE.AND UP2, UPT, UR10, 0x2, UPT ;  /* 0x000000020a00788c */ /* 0x000fe2000bf45270 */
[----:B------:R-:W2:Y:S01]  /*0ef0*/  LDC R9, c[0x0][0xb24] ;  /* 0x0002c900ff097b82 */ /* 0x000ea20000000800 */
[----:B------:R-:W-:-:S05]  /*0f00*/  CS2R.32 R2, SR_CgaSize ;  /* 0x0000000000027805 */ /* 0x000fca0000008a00 */
[----:B------:R-:W-:-:S06]  /*0f10*/  IMAD R2, R2, -0xa0, RZ ;  /* 0xffffff6002027824 */ /* 0x000fcc00078e02ff */
[----:B------:R-:W3:Y:S08]  /*0f20*/  LDC R2, c[0x0][R2+0x2a0] ;  /* 0x0000a80002027b82 */ /* 0x000ef00000000800 */
[----:B------:R-:W3:Y:S01]  /*0f30*/  LDC R72, c[0x0][0xb24] ;  /* 0x0002c900ff487b82 */ /* 0x000ee20000000800 */
[----:B-1----:R-:W-:-:S07]  /*0f40*/  I2FP.F32.U32 R3, R20 ;  /* 0x0000001400037245 */ /* 0x002fce0000201000 */
[----:B------:R-:W1:Y:S01]  /*0f50*/  S2UR UR36, SR_CTAID.Z ;  /* 0x00000000002479c3 */ /* 0x000e620000002700 */
[----:B--2---:R-:W-:Y:S01]  /*0f60*/  ISETP.GE.AND P0, PT, R9, 0x1, PT ;  /* 0x000000010900780c */ /* 0x004fe20003f06270 */
[----:B----4-:R-:W-:Y:S01]  /*0f70*/  IMAD.MOV.U32 R21, RZ, RZ, R11 ;  /* 0x000000ffff157224 */ /* 0x010fe200078e000b */
[----:B------:R-:W-:Y:S01]  /*0f80*/  I2FP.F32.U32 R4, R11 ;  /* 0x0000000b00047245 */ /* 0x000fe20000201000 */
[----:B------:R-:W-:Y:S01]  /*0f90*/  FMUL R3, R3, UR6 ;  /* 0x0000000603037c20 */ /* 0x000fe20008400000 */
[----:B------:R-:W2:Y:S03]  /*0fa0*/  LDCU UR6, c[0x0][0xb30] ;  /* 0x00016600ff0677ac */ /* 0x000ea60008000800 */
[----:B---3--:R-:W-:Y:S01]  /*0fb0*/  FMUL R4, R4, UR8 ;  /* 0x0000000804047c20 */ /* 0x008fe20008400000 */
[----:B------:R-:W3:Y:S08]  /*0fc0*/  F2I.U32.TRUNC.NTZ R147, R3 ;  /* 0x0000000300937305 */ /* 0x000ef0000020f000 */
[----:B------:R-:W4:Y:S01]  /*0fd0*/  F2I.U32.TRUNC.NTZ R170, R4 ;  /* 0x0000000400aa7305 */ /* 0x000f22000020f000 */
[----:B--2---:R-:W-:Y:S01]  /*0fe0*/  UISETP.NE.AND UP3, UPT, UR6, 0x1, UPT ;  /* 0x000000010600788c */ /* 0x004fe2000bf65270 */
[----:B---3--:R-:W-:-:S05]  /*0ff0*/  IADD3 R147, PT, PT, -R147, RZ, RZ ;  /* 0x000000ff93937210 */ /* 0x008fca0007ffe1ff */
[----:B------:R-:W-:Y:S01]  /*1000*/  IMAD R147, R0, R147, R20 ;  /* 0x0000009300937224 */ /* 0x000fe200078e0214 */
[----:B------:R-:W-:Y:S01]  /*1010*/  PRMT R0, RZ, 0x7610, R0 ;  /* 0x00007610ff007816 */ /* 0x000fe20000000000 */
[----:B----4-:R-:W-:-:S04]  /*1020*/  IMAD.MOV R170, RZ, RZ, -R170 ;  /* 0x000000ffffaa7224 */ /* 0x010fc800078e0aaa */
[----:B------:R-:W-:Y:S01]  /*1030*/  IMAD R170, R2, R170, R11 ;  /* 0x000000aa02aa7224 */ /* 0x000fe200078e020b */
[----:B-1----:R-:W-:Y:S06]  /*1040*/  BRA.U UP4, `(.L_x_17) ;  /* 0x0000000104247547 */ /* 0x002fec000b800000 */
[----:B------:R-:W-:Y:S01]  /*1050*/  ISETP.NE.AND P1, PT, R147, RZ, PT ;  /* 0x000000ff9300720c */ /* 0x000fe20003f25270 */
[----:B------:R-:W-:Y:S01]  /*1060*/  IMAD.MOV.U32 R0, RZ, RZ, 0x3 ;  /* 0x00000003ff007424 */ /* 0x000fe200078e00ff */
[C---:B------:R-:W-:Y:S02]  /*1070*/  LOP3.LUT R3, R170.reuse, 0xfffffffe, RZ, 0xc0, !PT ;  /* 0xfffffffeaa037812 */ /* 0x040fe400078ec0ff */
[----:B------:R-:W-:Y:S02]  /*1080*/  ISETP.LT.U32.OR P1, PT, R170, 0x2, !P1 ;  /* 0x00000002aa00780c */ /* 0x000fe40004f21470 */
[----:B------:R-:W-:Y:S02]  /*1090*/  SHF.L.U32 R0, R0, R3, RZ ;  /* 0x0000000300007219 */ /* 0x000fe400000006ff */
[----:B------:R-:W-:Y:S02]  /*10a0*/  SEL R5, RZ, 0x1, !P1 ;  /* 0x00000001ff057807 */ /* 0x000fe40004800000 */
[----:B------:R-:W-:-:S05]  /*10b0*/  SEL R2, RZ, 0x2, !P1 ;  /* 0x00000002ff027807 */ /* 0x000fca0004800000 */
[----:B------:R-:W-:-:S05]  /*10c0*/  IMAD.IADD R2, R5, 0x1, R2 ;  /* 0x0000000105027824 */ /* 0x000fca00078e0202 */
[----:B------:R-:W-:Y:S02]  /*10d0*/  PRMT R8, R2, 0x7610, R8 ;  /* 0x0000761002087816 */ /* 0x000fe40000000008 */
.L_x_17:
[----:B------:R-:W-:Y:S05]  /*10e0*/  @!P0 BRA `(.L_x_18) ;  /* 0x0000000000b88947 */ /* 0x000fea0003800000 */
[----:B------:R-:W1:Y:S01]  /*10f0*/  LDC.64 R4, c[0x0][0xb18] ;  /* 0x0002c600ff047b82 */ /* 0x000e620000000a00 */
[----:B------:R-:W-:-:S07]  /*1100*/  ISETP.NE.AND P0, PT, R9, 0x1, PT ;  /* 0x000000010900780c */ /* 0x000fce0003f05270 */
[----:B------:R-:W2:Y:S08]  /*1110*/  LDC R14, c[0x0][0xb0c] ;  /* 0x0002c300ff0e7b82 */ /* 0x000eb00000000800 */
[----:B------:R-:W3:Y:S08]  /*1120*/  LDC R13, c[0x0][0x370] ;  /* 0x0000dc00ff0d7b82 */ /* 0x000ef00000000800 */
[----:B------:R-:W4:Y:S01]  /*1130*/  LDC R16, c[0x0][0x374] ;  /* 0x0000dd00ff107b82 */ /* 0x000f220000000800 */
[----:B-1----:R-:W-:-:S07]  /*1140*/  ISETP.NE.AND P1, PT, R4, 0x1, PT ;  /* 0x000000010400780c */ /* 0x002fce0003f25270 */
[----:B------:R-:W3:Y:S01]  /*1150*/  LDC.64 R6, c[0x0][0xb10] ;  /* 0x0002c400ff067b82 */ /* 0x000ee20000000a00 */
[----:B--2---:R-:W-:-:S07]  /*1160*/  ISETP.NE.AND P2, PT, R14, 0x1, PT ;  /* 0x000000010e00780c */ /* 0x004fce0003f45270 */
[----:B------:R-:W1:Y:S08]  /*1170*/  LDC R12, c[0x0][0xb20] ;  /* 0x0002c800ff0c7b82 */ /* 0x000e700000000800 */
[----:B------:R-:W2:Y:S01]  /*1180*/  LDC.64 R2, c[0x0][0xb28] ;  /* 0x0002ca00ff027b82 */ /* 0x000ea20000000a00 */
[----:B----4-:R-:W-:-:S04]  /*1190*/  IMAD.HI.U32 R15, R16, R5, RZ ;  /* 0x00000005100f7227 */ /* 0x010fc800078e00ff */
[----:B------:R-:W-:-:S04]  /*11a0*/  IMAD.HI.U32 R5, R20, R5, RZ ;  /* 0x0000000514057227 */ /* 0x000fc800078e00ff */
[----:B---3--:R-:W-:-:S04]  /*11b0*/  IMAD.HI.U32 R18, R13, R6, RZ ;  /* 0x000000060d127227 */ /* 0x008fc800078e00ff */
[C---:B------:R-:W-:Y:S01]  /*11c0*/  IMAD.HI.U32 R22, R11.reuse, R6, RZ ;  /* 0x000000060b167227 */ /* 0x040fe200078e00ff */
[-C--:B------:R-:W-:Y:S02]  /*11d0*/  @P2 SHF.R.U32.HI R13, RZ, R7.reuse, R18 ;  /* 0x00000007ff0d2219 */ /* 0x080fe40000011612 */
[-C--:B-1----:R-:W-:Y:S02]  /*11e0*/  @P1 SHF.R.U32.HI R16, RZ, R12.reuse, R15 ;  /* 0x0000000cff101219 */ /* 0x082fe4000001160f */
[----:B------:R-:W-:Y:S02]  /*11f0*/  SHF.R.U32.HI R5, RZ, R12, R5 ;  /* 0x0000000cff057219 */ /* 0x000fe40000011605 */
[----:B------:R-:W-:Y:S02]  /*1200*/  SHF.R.U32.HI R22, RZ, R7, R22 ;  /* 0x00000007ff167219 */ /* 0x000fe40000011616 */
[----:B------:R-:W-:Y:S01]  /*1210*/  SEL R5, R20, R5, !P1 ;  /* 0x0000000514057207 */ /* 0x000fe20004800000 */
[----:B--2---:R-:W-:Y:S01]  /*1220*/  IMAD.HI.U32 R18, R16, R2, RZ ;  /* 0x0000000210127227 */ /* 0x004fe200078e00ff */
[----:B------:R-:W-:-:S02]  /*1230*/  SEL R21, R11, R22, !P2 ;  /* 0x000000160b157207 */ /* 0x000fc40005000000 */
[----:B------:R-:W-:Y:S01]  /*1240*/  IADD3 R7, PT, PT, -R5, RZ, RZ ;  /* 0x000000ff05077210 */ /* 0x000fe20007ffe1ff */
[----:B------:R-:W-:Y:S01]  /*1250*/  IMAD.HI.U32 R6, R13, R2, RZ ;  /* 0x000000020d067227 */ /* 0x000fe200078e00ff */
[----:B------:R-:W-:-:S03]  /*1260*/  @P0 SHF.R.U32.HI R16, RZ, R3, R18 ;  /* 0x00000003ff100219 */ /* 0x000fc60000011612 */
[----:B------:R-:W-:Y:S01]  /*1270*/  IMAD R7, R4, R7, R20 ;  /* 0x0000000704077224 */ /* 0x000fe200078e0214 */
[----:B------:R-:W-:Y:S01]  /*1280*/  @P0 SHF.R.U32.HI R13, RZ, R3, R6 ;  /* 0x00000003ff0d0219 */ /* 0x000fe20000011606 */
[----:B------:R-:W-:-:S04]  /*1290*/  IMAD R16, R16, R9, RZ ;  /* 0x0000000910107224 */ /* 0x000fc800078e02ff */
[----:B------:R-:W-:Y:S01]  /*12a0*/  IMAD R6, R13, R9, RZ ;  /* 0x000000090d067224 */ /* 0x000fe200078e02ff */
[----:B------:R-:W-:-:S04]  /*12b0*/  ISETP.GE.AND P1, PT, R5, R16, PT ;  /* 0x000000100500720c */ /* 0x000fc80003f26270 */
[----:B------:R-:W-:Y:S01]  /*12c0*/  ISETP.GE.OR P1, PT, R21, R6, P1 ;  /* 0x000000061500720c */ /* 0x000fe20000f26670 */
[----:B------:R-:W-:-:S05]  /*12d0*/  IMAD.HI.U32 R6, R5, R2, RZ ;  /* 0x0000000205067227 */ /* 0x000fca00078e00ff */
[----:B------:R-:W-:-:S04]  /*12e0*/  SHF.R.U32.HI R6, RZ, R3, R6 ;  /* 0x00000003ff067219 */ /* 0x000fc80000011606 */
[----:B------:R-:W-:-:S03]  /*12f0*/  SEL R6, R5, R6, !P0 ;  /* 0x0000000605067207 */ /* 0x000fc60004000000 */
[----:B------:R-:W-:Y:S01]  /*1300*/  @!P1 IMAD.HI.U32 R12, R21, R2, RZ ;  /* 0x00000002150c9227 */ /* 0x000fe200078e00ff */
[----:B------:R-:W-:-:S04]  /*1310*/  IADD3 R2, PT, PT, -R6, RZ, RZ ;  /* 0x000000ff06027210 */ /* 0x000fc80007ffe1ff */
[----:B------:R-:W-:Y:S01]  /*1320*/  @!P1 SHF.R.U32.HI R12, RZ, R3, R12 ;  /* 0x00000003ff0c9219 */ /* 0x000fe2000001160c */
[----:B------:R-:W-:-:S03]  /*1330*/  IMAD R2, R9, R2, R5 ;  /* 0x0000000209027224 */ /* 0x000fc600078e0205 */
[----:B------:R-:W-:-:S05]  /*1340*/  @!P1 SEL R3, R21, R12, !P0 ;  /* 0x0000000c15039207 */ /* 0x000fca0004000000 */
[--C-:B------:R-:W-:Y:S02]  /*1350*/  @!P1 IMAD.IADD R6, R6, 0x1, -R3.reuse ;  /* 0x0000000106069824 */ /* 0x100fe400078e0a03 */
[----:B------:R-:W-:Y:S01]  /*1360*/  @!P1 IMAD R3, R2, R13, R3 ;  /* 0x0000000d02039224 */ /* 0x000fe200078e0203 */
[----:B------:R-:W-:Y:S01]  /*1370*/  IADD3 R2, PT, PT, -R21, RZ, RZ ;  /* 0x000000ff15027210 */ /* 0x000fe20007ffe1ff */
[----:B------:R-:W-:Y:S02]  /*1380*/  @!P1 IMAD R5, R6, R9, R21 ;  /* 0x0000000906059224 */ /* 0x000fe400078e0215 */
[----:B------:R-:W-:Y:S02]  /*1390*/  @!P1 IMAD.MOV.U32 R21, RZ, RZ, R3 ;  /* 0x000000ffff159224 */ /* 0x000fe400078e0003 */
[----:B------:R-:W-:Y:S02]  /*13a0*/  IMAD R2, R14, R2, R11 ;  /* 0x000000020e027224 */ /* 0x000fe400078e020b */
[----:B------:R-:W-:-:S02]  /*13b0*/  IMAD R20, R5, R4, R7 ;  /* 0x0000000405147224 */ /* 0x000fc400078e0207 */
[----:B------:R-:W-:Y:S02]  /*13c0*/  IMAD R21, R21, R14, R2 ;  /* 0x0000000e15157224 */ /* 0x000fe400078e0202 */
.L_x_18:
[----:B------:R-:W-:Y:S05]  /*13d0*/  BRA.U UP3, `(.L_x_19) ;  /* 0x0000000103407547 */ /* 0x000fea000b800000 */
[----:B------:R-:W1:Y:S08]  /*13e0*/  LDC.64 R4, c[0x0][0xb10] ;  /* 0x0002c400ff047b82 */ /* 0x000e700000000a00 */
[----:B------:R-:W2:Y:S08]  /*13f0*/  LDC.64 R2, c[0x0][0xb18] ;  /* 0x0002c600ff027b82 */ /* 0x000eb00000000a00 */
[----:B------:R-:W3:Y:S08]  /*1400*/  LDC R6, c[0x0][0xb20] ;  /* 0x0002c800ff067b82 */ /* 0x000ef00000000800 */
[----:B------:R-:W4:Y:S01]  /*1410*/  LDC R12, c[0x0][0xb0c] ;  /* 0x0002c300ff0c7b82 */ /* 0x000f220000000800 */
[----:B-1----:R-:W-:-:S05]  /*1420*/  IMAD.HI.U32 R4, R21, R4, RZ ;  /* 0x0000000415047227 */ /* 0x002fca00078e00ff */
[----:B------:R-:W-:Y:S01]  /*1430*/  SHF.R.U32.HI R4, RZ, R5, R4 ;  /* 0x00000005ff047219 */ /* 0x000fe20000011604 */
[----:B--2---:R-:W-:Y:S01]  /*1440*/  IMAD.HI.U32 R3, R20, R3, RZ ;  /* 0x0000000314037227 */ /* 0x004fe200078e00ff */
[----:B------:R-:W-:-:S04]  /*1450*/  ISETP.NE.AND P0, PT, R2, 0x1, PT ;  /* 0x000000010200780c */ /* 0x000fc80003f05270 */
[----:B---3--:R-:W-:-:S04]  /*1460*/  SHF.R.U32.HI R3, RZ, R6, R3 ;  /* 0x00000006ff037219 */ /* 0x008fc80000011603 */
[----:B------:R-:W-:Y:S02]  /*1470*/  SEL R3, R20, R3, !P0 ;  /* 0x0000000314037207 */ /* 0x000fe40004000000 */
[----:B----4-:R-:W-:-:S04]  /*1480*/  ISETP.NE.AND P1, PT, R12, 0x1, PT ;  /* 0x000000010c00780c */ /* 0x010fc80003f25270 */
[----:B------:R-:W-:-:S05]  /*1490*/  SEL R6, R21, R4, !P1 ;  /* 0x0000000415067207 */ /* 0x000fca0004800000 */
[----:B------:R-:W-:Y:S02]  /*14a0*/  IMAD.IADD R4, R3, 0x1, -R6 ;  /* 0x0000000103047824 */ /* 0x000fe400078e0a06 */
[----:B------:R-:W-:Y:S02]  /*14b0*/  IMAD.IADD R3, R6, 0x1, -R3 ;  /* 0x0000000106037824 */ /* 0x000fe400078e0a03 */
[----:B------:R-:W-:Y:S02]  /*14c0*/  IMAD R21, R4, R12, R21 ;  /* 0x0000000c04157224 */ /* 0x000fe400078e0215 */
[----:B------:R-:W-:Y:S02]  /*14d0*/  IMAD R20, R3, R2, R20 ;  /* 0x0000000203147224 */ /* 0x000fe400078e0214 */
.L_x_19:
[----:B------:R-:W-:Y:S05]  /*14e0*/  BRA.U !UP1, `(.L_x_20) ;  /* 0x00000001090c7547 */ /* 0x000fea000b800000 */
[----:B------:R-:W-:Y:S01]  /*14f0*/  UCGABAR_WAIT ;  /* 0x0000000000007dc7 */ /* 0x000fe20008000000 */
[----:B------:R-:W-:Y:S01]  /*1500*/  CCTL.IVALL ;  /* 0x00000000ff00798f */ /* 0x000fe20002000000 */
[----:B------:R-:W-:Y:S05]  /*1510*/  BRA `(.L_x_21) ;  /* 0x0000000000047947 */ /* 0x000fea0003800000 */
.L_x_20:
[----:B------:R-:W-:Y:S06]  /*1520*/  BAR.SYNC.DEFER_BLOCKING 0x0 ;  /* 0x0000000000007b1d */ /* 0x000fec0000010000 */
.L_x_21:
[----:B------:R-:W-:Y:S05]  /*1530*/  BRA.U UP2, `(.L_x_22) ;  /* 0x00000015020c7547 */ /* 0x000fea000b800000 */
[----:B------:R-:W1:Y:S01]  /*1540*/  LDCU UR15, c[0x0][0x38c] ;  /* 0x00007180ff0f77ac */ /* 0x000e620008000800 */
[----:B------:R-:W2:Y:S01]  /*1550*/  LDC R9, c[0x0][0x370] ;  /* 0x0000dc00ff097b82 */ /* 0x000ea20000000800 */
[C---:B------:R-:W-:Y:S01]  /*1560*/  IMAD.SHL.U32 R17, R11.reuse, 0x40, RZ ;  /* 0x000000400b117824 */ /* 0x040fe200078e00ff */
[----:B------:R-:W-:Y:S01]  /*1570*/  PLOP3.LUT P1, PT, PT, PT, UP5, 0x80, 0x8 ;  /* 0x000000000008781c */ /* 0x000fe20003f2f058 */
[----:B------:R-:W-:Y:S01]  /*1580*/  UISETP.NE.AND UP1, UPT, UR10, URZ, UPT ;  /* 0x000000ff0a00728c */ /* 0x000fe2000bf25270 */
[----:B------:R-:W-:Y:S01]  /*1590*/  ISETP.NE.AND P4, PT, R10, RZ, P5 ;  /* 0x000000ff0a00720c */ /* 0x000fe20002f85270 */
[----:B------:R-:W-:Y:S01]  /*15a0*/  IMAD.SHL.U32 R16, R11, 0x80, RZ ;  /* 0x000000800b107824 */ /* 0x000fe200078e00ff */
[----:B------:R-:W-:Y:S01]  /*15b0*/  PLOP3.LUT P1, PT, P1, PT, PT, 0x8, 0x80 ;  /* 0x000000000080781c */ /* 0x000fe20000f2e170 */
[----:B------:R-:W-:Y:S01]  /*15c0*/  IMAD.MOV.U32 R15, RZ, RZ, 0x1 ;  /* 0x00000001ff0f7424 */ /* 0x000fe200078e00ff */
[----:B------:R-:W3:Y:S01]  /*15d0*/  LDC R0, c[0x0][0x374] ;  /* 0x0000dd00ff007b82 */ /* 0x000ee20000000800 */
[----:B------:R-:W-:Y:S01]  /*15e0*/  IMAD.MOV.U32 R14, RZ, RZ, RZ ;  /* 0x000000ffff0e7224 */ /* 0x000fe200078e00ff */
[----:B------:R-:W-:Y:S01]  /*15f0*/  CS2R R12, SRZ ;  /* 0x00000000000c7805 */ /* 0x000fe2000001ff00 */
[----:B------:R-:W-:Y:S01]  /*1600*/  IMAD.MOV.U32 R10, RZ, RZ, 0x1 ;  /* 0x00000001ff0a7424 */ /* 0x000fe200078e00ff */
[----:B------:R-:W-:Y:S01]  /*1610*/  LOP3.LUT R17, R17, 0x40, RZ, 0xc0, !PT ;  /* 0x0000004011117812 */ /* 0x000fe200078ec0ff */
[----:B------:R-:W4:Y:S01]  /*1620*/  LDCU.64 UR30, c[0x0][0x348] ;  /* 0x00006900ff1e77ac */ /* 0x000f220008000a00 */
[----:B-1----:R-:W-:-:S02]  /*1630*/  UIADD3 UR4, UPT, UPT, UR15, 0xff, URZ ;  /* 0x000000ff0f047890 */ /* 0x002fc4000fffe0ff */
[----:B------:R-:W-:Y:S02]  /*1640*/  USEL UR7, UR7, 0x2, UP1 ;  /* 0x0000000207077887 */ /* 0x000fe40008800000 */
[----:B------:R-:W-:Y:S01]  /*1650*/  USHF.R.S32.HI UR22, URZ, 0x1f, UR4 ;  /* 0x0000001fff167899 */ /* 0x000fe20008011404 */
[----:B------:R-:W-:-:S03]  /*1660*/  UMOV UR13, URZ ;  /* 0x000000ff000d7c82 */ /* 0x000fc60008000000 */
[----:B------:R-:W-:Y:S02]  /*1670*/  ULEA.HI UR22, UR22, UR4, URZ, 0x8 ;  /* 0x0000000416167291 */ /* 0x000fe4000f8f40ff */
[----:B------:R-:W-:Y:S02]  /*1680*/  UIADD3 UR4, UPT, UPT, UR15, -0x1, URZ ;  /* 0xffffffff0f047890 */ /* 0x000fe4000fffe0ff */
[----:B------:R-:W-:Y:S02]  /*1690*/  USHF.R.S32.HI UR22, URZ, 0x8, UR22 ;  /* 0x00000008ff167899 */ /* 0x000fe40008011416 */
[----:B------:R-:W-:Y:S02]  /*16a0*/  UISETP.GE.U32.AND UP2, UPT, UR4, -0x1ff, UPT ;  /* 0xfffffe010400788c */ /* 0x000fe4000bf46070 */
[----:B------:R-:W-:Y:S02]  /*16b0*/  UISETP.LT.U32.AND UP0, UPT, UR22, 0x4, UPT ;  /* 0x000000041600788c */ /* 0x000fe4000bf01070 */
[----:B------:R-:W-:-:S02]  /*16c0*/  UIADD3 UR15, UPT, UPT, UR15, 0x1fe, URZ ;  /* 0x000001fe0f0f7890 */ /* 0x000fc4000fffe0ff */
[----:B------:R-:W-:-:S04]  /*16d0*/  USEL UR21, UR22, 0x4, UP0 ;  /* 0x0000000416157887 */ /* 0x000fc80008000000 */
[----:B------:R-:W-:Y:S02]  /*16e0*/  UIADD3 UR6, UPT, UPT, UR21, -0x1, URZ ;  /* 0xffffffff15067890 */ /* 0x000fe4000fffe0ff */
[----:B------:R-:W-:Y:S02]  /*16f0*/  @UP2 UIADD3 UR6, UPT, UPT, UR21, URZ, URZ ;  /* 0x000000ff15062290 */ /* 0x000fe4000fffe0ff */
[----:B------:R-:W-:Y:S02]  /*1700*/  UIADD3 UR14, UPT, UPT, UR22, -UR21, URZ ;  /* 0x80000015160e7290 */ /* 0x000fe4000fffe0ff */
[----:B------:R-:W-:Y:S02]  /*1710*/  UIADD3 UR5, UPT, UPT, UR6, 0x1, URZ ;  /* 0x0000000106057890 */ /* 0x000fe4000fffe0ff */
[----:B--2-4-:R-:W-:-:S12]  /*1720*/  UIADD3 UR6, UPT, UPT, -UR6, URZ, URZ ;  /* 0x000000ff06067290 */ /* 0x014fd8000fffe1ff */
.L_x_42:
[----:B------:R-:W-:Y:S01]  /*1730*/  UISETP.NE.AND UP0, UPT, UR37, URZ, UPT ;  /* 0x000000ff2500728c */ /* 0x000fe2000bf05270 */
[----:B------:R-:W1:Y:S08]  /*1740*/  S2UR UR37, SR_CgaCtaId ;  /* 0x00000000002579c3 */ /* 0x000e700000008800 */
[----:B------:R-:W-:Y:S05]  /*1750*/  BRA.U UP0, `(.L_x_23) ;  /* 0x0000000100347547 */ /* 0x000fea000b800000 */
[----:B------:R-:W2:Y:S01]  /*1760*/  S2R R2, SR_CgaCtaId ;  /* 0x0000000000027919 */ /* 0x000ea20000008800 */
[----:B------:R-:W-:-:S04]  /*1770*/  MOV R3, 0x400 ;  /* 0x0000040000037802 */ /* 0x000fc80000000f00 */
[----:B--2---:R-:W-:Y:S02]  /*1780*/  LEA R3, R2, R3, 0x18 ;  /* 0x0000000302037211 */ /* 0x004fe400078ec0ff */
[----:B------:R-:W-:-:S03]  /*1790*/  SHF.L.U32 R2, R10, 0x1f, RZ ;  /* 0x0000001f0a027819 */ /* 0x000fc600000006ff */
[----:B------:R-:W-:-:S04]  /*17a0*/  IMAD R3, R12, 0x8, R3 ;  /* 0x000000080c037824 */ /* 0x000fc800078e0203 */
[----:B------:R-:W2:Y:S02]  /*17b0*/  SYNCS.PHASECHK.TRANS64.TRYWAIT P0, [R3+URZ+0xe0], R2 ;  /* 0x0000e002030075a7 */ /* 0x000ea400080011ff */
[----:B--2---:R-:W-:Y:S05]  /*17c0*/  @!P0 BRA `(.L_x_24) ;  /* 0x0000007400448947 */ /* 0x004fea0003800000 */
.L_x_124:
[----:B------:R-:W-:Y:S01]  /*17d0*/  VIADD R12, R12, 0x1 ;  /* 0x000000010c0c7836 */ /* 0x000fe20000000000 */
[----:B------:R2:W-:Y:S04]  /*17e0*/  SYNCS.ARRIVE.TRANS64.A1T0 RZ, [R3+URZ+0xd0], RZ ;  /* 0x0000d0ff03ff79a7 */ /* 0x0005e800081000ff */
[----:B------:R-:W-:-:S04]  /*17f0*/  ISETP.NE.AND P0, PT, R12, 0x2, PT ;  /* 0x000000020c00780c */ /* 0x000fc80003f05270 */
[----:B------:R-:W-:Y:S02]  /*1800*/  SEL R12, R12, RZ, P0 ;  /* 0x000000ff0c0c7207 */ /* 0x000fe40000000000 */
[----:B--2---:R-:W-:-:S04]  /*1810*/  SEL R3, RZ, 0x1, P0 ;  /* 0x00000001ff037807 */ /* 0x004fc80000000000 */
[----:B------:R-:W-:-:S07]  /*1820*/  LOP3.LUT R10, R10, R3, RZ, 0x3c, !PT ;  /* 0x000000030a0a7212 */ /* 0x000fce00078e3cff */
.L_x_23:
[----:B------:R-:W-:Y:S01]  /*1830*/  UMOV UR4, 0x400 ;  /* 0x0000040000047882 */ /* 0x000fe20000000000 */
[----:B------:R-:W-:Y:S01]  /*1840*/  LEA.HI R3, R21, R21, RZ, 0x1 ;  /* 0x0000001515037211 */ /* 0x000fe200078f08ff */
[----:B-1----:R-:W-:Y:S01]  /*1850*/  ULEA UR4, UR37, UR4, 0x18 ;  /* 0x0000000425047291 */ /* 0x002fe2000f8ec0ff */
[----:B------:R-:W-:Y:S01]  /*1860*/  SHF.L.U32 R2, R15, 0x1f, RZ ;  /* 0x0000001f0f027819 */ /* 0x000fe200000006ff */
[----:B------:R-:W-:Y:S01]  /*1870*/  UISETP.GE.U32.AND UP0, UPT, UR15, 0x1ff, UPT ;  /* 0x000001ff0f00788c */ /* 0x000fe2000bf06070 */
[----:B------:R-:W-:Y:S01]  /*1880*/  R2UR UR35, R16 ;  /* 0x00000000102372ca */ /* 0x000fe200000e0000 */
[----:B------:R-:W-:Y:S01]  /*1890*/  ULEA UR8, UR13, UR4, 0x3 ;  /* 0x000000040d087291 */ /* 0x000fe2000f8e18ff */
[----:B------:R-:W-:Y:S01]  /*18a0*/  IMAD.SHL.U32 R3, R3, 0x80, RZ ;  /* 0x0000008003037824 */ /* 0x000fe200078e00ff */
[----:B------:R-:W-:Y:S01]  /*18b0*/  R2UR UR19, R17 ;  /* 0x00000000111372ca */ /* 0x000fe200000e0000 */
[----:B------:R-:W-:-:S03]  /*18c0*/  UMOV UR23, URZ ;  /* 0x000000ff00177c82 */ /* 0x000fc60008000000 */
[----:B------:R-:W-:-:S03]  /*18d0*/  LOP3.LUT R3, R3, 0xffffff00, RZ, 0xc0, !PT ;  /* 0xffffff0003037812 */ /* 0x000fc600078ec0ff */
[----:B------:R1:W2:Y:S01]  /*18e0*/  SYNCS.PHASECHK.TRANS64.TRYWAIT P0, [UR8+0x20], R2 ;  /* 0x00002002ff0075a7 */ /* 0x0002a20008001108 */
[----:B------:R-:W-:Y:S02]  /*18f0*/  R2UR UR9, R3 ;  /* 0x00000000030972ca */ /* 0x000fe400000e0000 */
[----:B------:R-:W-:-:S11]  /*1900*/  R2UR UR8, R20 ;  /* 0x00000000140872ca */ /* 0x000fd600000e0000 */
[----:B------:R-:W-:Y:S02]  /*1910*/  ULOP3.LUT UR35, UR9, 0x80, UR35, 0xf8, !UPT ;  /* 0x0000008009237892 */ /* 0x000fe4000f8ef823 */
[----:B------:R-:W-:Y:S01]  /*1920*/  ULEA UR19, UR8, UR19, 0x7 ;  /* 0x0000001308137291 */ /* 0x000fe2000f8e38ff */
[----:B------:R-:W-:Y:S11]  /*1930*/  BRA.U !UP0, `(.L_x_25) ;  /* 0x0000000108f07547 */ /* 0x000ff6000b800000 */
[----:B------:R-:W-:Y:S01]  /*1940*/  UMOV UR29, UR6 ;  /* 0x00000006001d7c82 */ /* 0x000fe20008000000 */
[----:B------:R-:W-:Y:S01]  /*1950*/  UMOV UR44, UR13 ;  /* 0x0000000d002c7c82 */ /* 0x000fe20008000000 */
[----:B------:R-:W-:-:S05]  /*1960*/  UMOV UR26, 0x80 ;  /* 0x00000080001a7882 */ /* 0x000fca0000000000 */
.L_x_31:
[----:B------:R-:W-:Y:S01]  /*1970*/  ULEA UR33, UR44, UR4, 0x3 ;  /* 0x000000042c217291 */ /* 0x000fe2000f8e18ff */
[----:B------:R-:W-:Y:S01]  /*1980*/  @P5 MOV R3, 0x18000 ;  /* 0x0001800000035802 */ /* 0x000fe20000000f00 */
[----:B-12---:R-:W-:Y:S10]  /*1990*/  @P0 BRA `(.L_x_26) ;  /* 0x00000000000c0947 */ /* 0x006ff40003800000 */
[----:B------:R-:W-:-:S04]  /*19a0*/  SHF.L.U32 R5, R15, 0x1f, RZ ;  /* 0x0000001f0f057819 */ /* 0x000fc800000006ff */
[----:B------:R-:W2:Y:S02]  /*19b0*/  SYNCS.PHASECHK.TRANS64.TRYWAIT P0, [UR33+0x20], R5 ;  /* 0x00002005ff0075a7 */ /* 0x000ea40008001121 */
[----:B--2---:R-:W-:Y:S05]  /*19c0*/  @!P0 BRA `(.L_x_27) ;  /* 0x0000007000d88947 */ /* 0x004fea0003800000 */
.L_x_26:
[----:B------:R2:W-:Y:S01]  /*19d0*/  @P5 SYNCS.ARRIVE.TRANS64 RZ, [UR33], R3 ;  /* 0x00000003ffff59a7 */ /* 0x0005e20008000021 */
[----:B------:R-:W-:Y:S02]  /*19e0*/  ULOP3.LUT UR8, UR7, 0x2, URZ, 0xfc, !UPT ;  /* 0x0000000207087892 */ /* 0x000fe4000f8efcff */
[----:B------:R-:W-:Y:S02]  /*19f0*/  UIADD3 UR29, UPT, UPT, UR29, 0x1, URZ ;  /* 0x000000011d1d7890 */ /* 0x000fe4000fffe0ff */
[----:B------:R-:W-:Y:S02]  /*1a00*/  UISETP.NE.AND UP0, UPT, UR8, 0x2, UPT ;  /* 0x000000020800788c */ /* 0x000fe4000bf05270 */
[----:B------:R-:W-:-:S07]  /*1a10*/  UISETP.NE.AND UP2, UPT, UR29, 0x1, UPT ;  /* 0x000000011d00788c */ /* 0x000fce000bf45270 */
[----:B------:R-:W-:Y:S05]  /*1a20*/  BRA.U UP0, `(.L_x_28) ;  /* 0x0000000100047547 */ /* 0x000fea000b800000 */
[----:B------:R-:W-:Y:S05]  /*1a30*/  BPT.TRAP 0x1 ;  /* 0x000000040000795c */ /* 0x000fea0000300000 */
.L_x_28:
[----:B------:R-:W-:Y:S04]  /*1a40*/  BSSY.RECONVERGENT B0, `(.L_x_29) ;  /* 0x0000003000007945 */ /* 0x000fe80003800200 */
[----:B------:R-:W-:Y:S05]  /*1a50*/  @!P4 BRA `(.L_x_30) ;  /* 0x000000000004c947 */ /* 0x000fea0003800000 */
[----:B------:R-:W-:Y:S05]  /*1a60*/  BPT.TRAP 0x1 ;  /* 0x000000040000795c */ /* 0x000fea0000300000 */
.L_x_30:
[----:B------:R-:W-:Y:S05]  /*1a70*/  BSYNC.RECONVERGENT B0 ;  /* 0x0000000000007941 */ /* 0x000fea0003800200 */
.L_x_29:
[----:B------:R-:W-:Y:S02]  /*1a80*/  UIADD3 UR13, UPT, UPT, UR44, 0x1, URZ ;  /* 0x000000012c0d7890 */ /* 0x000fe4000fffe0ff */
[----:B------:R-:W-:Y:S02]  /*1a90*/  ULEA UR24, UR44, UR4, 0xf ;  /* 0x000000042c187291 */ /* 0x000fe4000f8e78ff */
[----:B------:R-:W-:Y:S02]  /*1aa0*/  UISETP.NE.AND UP0, UPT, UR13, 0x4, UPT ;  /* 0x000000040d00788c */ /* 0x000fe4000bf05270 */
[----:B------:R-:W-:Y:S02]  /*1ab0*/  UIADD3 UR42, UP1, UPT, UR30, 0x80, URZ ;  /* 0x000000801e2a7890 */ /* 0x000fe4000ff3e0ff */
[----:B------:R-:W-:Y:S02]  /*1ac0*/  USEL UR9, URZ, 0x1, UP0 ;  /* 0x00000001ff097887 */ /* 0x000fe40008000000 */
[----:B------:R-:W-:-:S02]  /*1ad0*/  USEL UR13, UR13, URZ, UP0 ;  /* 0x000000ff0d0d7287 */ /* 0x000fc40008000000 */
[----:B------:R-:W-:Y:S02]  /*1ae0*/  UIADD3 UR40, UP0, UPT, UR30, 0x180, URZ ;  /* 0x000001801e287890 */ /* 0x000fe4000ff1e0ff */
[----:B------:R-:W-:Y:S01]  /*1af0*/  ULEA UR8, UR13, UR4, 0x3 ;  /* 0x000000040d087291 */ /* 0x000fe2000f8e18ff */
[----:B------:R-:W-:Y:S01]  /*1b00*/  LOP3.LUT R15, R15, UR9, RZ, 0x3c, !PT ;  /* 0x000000090f0f7c12 */ /* 0x000fe2000f8e3cff */
[----:B------:R-:W-:Y:S02]  /*1b10*/  UIADD3 UR34, UPT, UPT, UR26, -0x80, URZ ;  /* 0xffffff801a227890 */ /* 0x000fe4000fffe0ff */
[----:B------:R-:W-:Y:S01]  /*1b20*/  ULOP3.LUT UR33, UR33, 0xfefffff8, URZ, 0xc0, !UPT ;  /* 0xfefffff821217892 */ /* 0x000fe2000f8ec0ff */
[----:B-1----:R-:W-:Y:S01]  /*1b30*/  SHF.L.U32 R2, R15, 0x1f, RZ ;  /* 0x0000001f0f027819 */ /* 0x002fe200000006ff */
[----:B------:R-:W-:Y:S02]  /*1b40*/  UIADD3.X UR43, UPT, UPT, URZ, UR31, URZ, UP1, !UPT ;  /* 0x0000001fff2b7290 */ /* 0x000fe40008ffe4ff */
[----:B------:R-:W-:Y:S01]  /*1b50*/  UIADD3 UR32, UPT, UPT, UR24, 0x8400, URZ ;  /* 0x0000840018207890 */ /* 0x000fe2000fffe0ff */
[----:B------:R4:W1:Y:S01]  /*1b60*/  SYNCS.PHASECHK.TRANS64.TRYWAIT P0, [UR8+0x20], R2 ;  /* 0x00002002ff0075a7 */ /* 0x0008620008001108 */
[----:B------:R-:W-:-:S02]  /*1b70*/  ULEA UR8, UR44, UR4, 0xe ;  /* 0x000000042c087291 */ /* 0x000fc4000f8e70ff */
[----:B------:R-:W-:Y:S02]  /*1b80*/  UIADD3 UR24, UPT, UPT, UR24, 0xc400, URZ ;  /* 0x0000c40018187890 */ /* 0x000fe4000fffe0ff */
[----:B------:R-:W-:Y:S02]  /*1b90*/  UIADD3.X UR41, UPT, UPT, URZ, UR31, URZ, UP0, !UPT ;  /* 0x0000001fff297290 */ /* 0x000fe400087fe4ff */
[----:B------:R-:W-:Y:S02]  /*1ba0*/  UIADD3 UR16, UPT, UPT, UR8, 0x28400, URZ ;  /* 0x0002840008107890 */ /* 0x000fe4000fffe0ff */
[----:B------:R-:W-:Y:S01]  /*1bb0*/  UIADD3 UR8, UPT, UPT, UR8, 0x2a400, URZ ;  /* 0x0002a40008087890 */ /* 0x000fe2000fffe0ff */
[----:B------:R-:W-:Y:S01]  /*1bc0*/  UMOV UR38, 0x0 ;  /* 0x0000000000267882 */ /* 0x000fe20000000000 */
[----:B------:R-:W-:Y:S01]  /*1bd0*/  UMOV UR39, 0x10000000 ;  /* 0x1000000000277882 */ /* 0x000fe20000000000 */
[----:B------:R-:W-:Y:S01]  /*1be0*/  UMOV UR27, UR35 ;  /* 0x00000023001b7c82 */ /* 0x000fe20008000000 */
[----:B------:R-:W-:Y:S01]  /*1bf0*/  UMOV UR28, UR36 ;  /* 0x00000024001c7c82 */ /* 0x000fe20008000000 */
[----:B------:R-:W-:Y:S01]  /*1c00*/  UMOV UR25, UR33 ;  /* 0x0000002100197c82 */ /* 0x000fe20008000000 */
[----:B------:R-:W-:Y:S01]  /*1c10*/  UMOV UR20, UR36 ;  /* 0x0000002400147c82 */ /* 0x000fe20008000000 */
[----:B------:R-:W-:Y:S01]  /*1c20*/  UMOV UR17, UR33 ;  /* 0x0000002100117c82 */ /* 0x000fe20008000000 */
[----:B------:R-:W-:Y:S01]  /*1c30*/  UMOV UR18, UR34 ;  /* 0x0000002200127c82 */ /* 0x000fe20008000000 */
[----:B------:R-:W-:Y:S01]  /*1c40*/  UTMALDG.3D.2CTA [UR32], [UR42], desc[UR38] ;  /* 0x000026202a0075b4 */ /* 0x000fe20008211000 */
[----:B------:R-:W-:Y:S01]  /*1c50*/  UMOV UR10, UR26 ;  /* 0x0000001a000a7c82 */ /* 0x000fe20008000000 */
[----:B------:R-:W-:Y:S01]  /*1c60*/  UMOV UR11, UR19 ;  /* 0x00000013000b7c82 */ /* 0x000fe20008000000 */
[----:B------:R-:W-:Y:S01]  /*1c70*/  UMOV UR12, UR36 ;  /* 0x00000024000c7c82 */ /* 0x000fe20008000000 */
[----:B------:R-:W-:Y:S01]  /*1c80*/  UMOV UR9, UR33 ;  /* 0x0000002100097c82 */ /* 0x000fe20008000000 */
[----:B------:R-:W-:Y:S01]  /*1c90*/  UMOV UR23, UR5 ;  /* 0x0000000500177c82 */ /* 0x000fe20008000000 */
[----:B------:R-:W-:Y:S01]  /*1ca0*/  UMOV UR44, UR13 ;  /* 0x0000000d002c7c82 */ /* 0x000fe20008000000 */
[----:B------:R2:W-:Y:S01]  /*1cb0*/  UTMALDG.3D.2CTA [UR24], [UR42], desc[UR38] ;  /* 0x000026182a0075b4 */ /* 0x0005e20008211000 */
[----:B------:R4:W-:Y:S01]  /*1cc0*/  UTMALDG.3D.2CTA [UR16], [UR40], desc[UR38] ;  /* 0x00002610280075b4 */ /* 0x0009e20008211000 */
[----:B------:R4:W-:Y:S01]  /*1cd0*/  UTMALDG.3D.2CTA [UR8], [UR40], desc[UR38] ;  /* 0x00002608280075b4 */ /* 0x0009e20008211000 */
[----:B--2---:R-:W-:Y:S01]  /*1ce0*/  UIADD3 UR26, UPT, UPT, UR26, 0x100, URZ ;  /* 0x000001001a1a7890 */ /* 0x004fe2000fffe0ff */
[----:B----4-:R-:W-:Y:S11]  /*1cf0*/  BRA.U UP2, `(.L_x_31) ;  /* 0xfffffffd021c7547 */ /* 0x010ff6000b83ffff */
.L_x_25:
[----:B------:R-:W-:Y:S01]  /*1d00*/  ULEA UR8, UR13, UR4, 0x3 ;  /* 0x000000040d087291 */ /* 0x000fe2000f8e18ff */
[----:B-1----:R-:W-:Y:S01]  /*1d10*/  SHF.L.U32 R2, R15, 0x1f, RZ ;  /* 0x0000001f0f027819 */ /* 0x002fe200000006ff */
[----:B------:R-:W-:Y:S01]  /*1d20*/  @!P1 SYNCS.ARRIVE.TRANS64.A1T0 RZ, [UR4+0x68], RZ ;  /* 0x000068ffffff99a7 */ /* 0x000fe20008100004 */
[----:B------:R-:W-:-:S06]  /*1d30*/  UISETP.GT.AND UP0, UPT, UR22, UR21, UPT ;  /* 0x000000151600728c */ /* 0x000fcc000bf04270 */
[----:B--2---:R1:W2:Y:S03]  /*1d40*/  SYNCS.PHASECHK.TRANS64.TRYWAIT P0, [UR8+0x20], R2 ;  /* 0x00002002ff0075a7 */ /* 0x0042a60008001108 */
[----:B------:R-:W-:Y:S05]  /*1d50*/  BRA.U !UP0, `(.L_x_32) ;  /* 0x0000000108e87547 */ /* 0x000fea000b800000 */
[----:B------:R-:W-:Y:S01]  /*1d60*/  UIADD3 UR29, UPT, UPT, UR14, UR23, URZ ;  /* 0x000000170e1d7290 */ /* 0x000fe2000fffe0ff */
[----:B------:R-:W-:-:S11]  /*1d70*/  UMOV UR44, UR13 ;  /* 0x0000000d002c7c82 */ /* 0x000fd60008000000 */
.L_x_38:
[----:B------:R-:W-:Y:S01]  /*1d80*/  ULEA UR33, UR44, UR4, 0x3 ;  /* 0x000000042c217291 */ /* 0x000fe2000f8e18ff */
[----:B--2---:R-:W-:Y:S01]  /*1d90*/  @P5 MOV R3, 0x18000 ;  /* 0x0001800000035802 */ /* 0x004fe20000000f00 */
[----:B-12---:R-:W-:Y:S10]  /*1da0*/  @P0 BRA `(.L_x_33) ;  /* 0x00000000000c0947 */ /* 0x006ff40003800000 */
[----:B------:R-:W-:-:S04]  /*1db0*/  SHF.L.U32 R5, R15, 0x1f, RZ ;  /* 0x0000001f0f057819 */ /* 0x000fc800000006ff */
[----:B------:R-:W2:Y:S02]  /*1dc0*/  SYNCS.PHASECHK.TRANS64.TRYWAIT P0, [UR33+0x20], R5 ;  /* 0x00002005ff0075a7 */ /* 0x000ea40008001121 */
[----:B--2---:R-:W-:Y:S05]  /*1dd0*/  @!P0 BRA `(.L_x_34) ;  /* 0x0000006c00ec8947 */ /* 0x004fea0003800000 */
.L_x_33:
[----:B------:R2:W-:Y:S01]  /*1de0*/  @P5 SYNCS.ARRIVE.TRANS64 RZ, [UR33], R3 ;  /* 0x00000003ffff59a7 */ /* 0x0005e20008000021 */
[----:B------:R-:W-:-:S04]  /*1df0*/  ULOP3.LUT UR8, UR7, 0x2, URZ, 0xfc, !UPT ;  /* 0x0000000207087892 */ /* 0x000fc8000f8efcff */
[----:B------:R-:W-:-:S09]  /*1e00*/  UISETP.NE.AND UP0, UPT, UR8, 0x2, UPT ;  /* 0x000000020800788c */ /* 0x000fd2000bf05270 */
[----:B------:R-:W-:Y:S05]  /*1e10*/  BRA.U UP0, `(.L_x_35) ;  /* 0x0000000100047547 */ /* 0x000fea000b800000 */
[----:B------:R-:W-:Y:S05]  /*1e20*/  BPT.TRAP 0x1 ;  /* 0x000000040000795c */ /* 0x000fea0000300000 */
.L_x_35:
[----:B------:R-:W-:Y:S04]  /*1e30*/  BSSY.RECONVERGENT B0, `(.L_x_36) ;  /* 0x0000003000007945 */ /* 0x000fe80003800200 */
[----:B------:R-:W-:Y:S05]  /*1e40*/  @!P4 BRA `(.L_x_37) ;  /* 0x000000000004c947 */ /* 0x000fea0003800000 */
[----:B------:R-:W-:Y:S05]  /*1e50*/  BPT.TRAP 0x1 ;  /* 0x000000040000795c */ /* 0x000fea0000300000 */
.L_x_37:
[----:B------:R-:W-:Y:S05]  /*1e60*/  BSYNC.RECONVERGENT B0 ;  /* 0x0000000000007941 */ /* 0x000fea0003800200 */
.L_x_36:
[----:B------:R-:W-:Y:S02]  /*1e70*/  UIADD3 UR13, UPT, UPT, UR44, 0x1, URZ ;  /* 0x000000012c0d7890 */ /* 0x000fe4000fffe0ff */
[----:B------:R-:W-:Y:S02]  /*1e80*/  ULEA UR24, UR44, UR4, 0xf ;  /* 0x000000042c187291 */ /* 0x000fe4000f8e78ff */
[----:B------:R-:W-:Y:S02]  /*1e90*/  UISETP.NE.AND UP0, UPT, UR13, 0x4, UPT ;  /* 0x000000040d00788c */ /* 0x000fe4000bf05270 */
[----:B------:R-:W-:Y:S02]  /*1ea0*/  UIADD3 UR42, UP1, UPT, UR30, 0x80, URZ ;  /* 0x000000801e2a7890 */ /* 0x000fe4000ff3e0ff */
[----:B------:R-:W-:Y:S02]  /*1eb0*/  USEL UR9, URZ, 0x1, UP0 ;  /* 0x00000001ff097887 */ /* 0x000fe40008000000 */
[----:B------:R-:W-:-:S02]  /*1ec0*/  USEL UR13, UR13, URZ, UP0 ;  /* 0x000000ff0d0d7287 */ /* 0x000fc40008000000 */
[----:B------:R-:W-:Y:S02]  /*1ed0*/  USHF.L.U32 UR34, UR23, 0x8, URZ ;  /* 0x0000000817227899 */ /* 0x000fe400080006ff */
[----:B------:R-:W-:Y:S01]  /*1ee0*/  ULEA UR8, UR13, UR4, 0x3 ;  /* 0x000000040d087291 */ /* 0x000fe2000f8e18ff */
[----:B------:R-:W-:Y:S01]  /*1ef0*/  LOP3.LUT R15, R15, UR9, RZ, 0x3c, !PT ;  /* 0x000000090f0f7c12 */ /* 0x000fe2000f8e3cff */
[----:B------:R-:W-:Y:S02]  /*1f00*/  UIADD3 UR40, UP0, UPT, UR30, 0x180, URZ ;  /* 0x000001801e287890 */ /* 0x000fe4000ff1e0ff */
[----:B------:R-:W-:Y:S01]  /*1f10*/  ULOP3.LUT UR33, UR33, 0xfefffff8, URZ, 0xc0, !UPT ;  /* 0xfefffff821217892 */ /* 0x000fe2000f8ec0ff */
[----:B-1----:R-:W-:Y:S01]  /*1f20*/  SHF.L.U32 R2, R15, 0x1f, RZ ;  /* 0x0000001f0f027819 */ /* 0x002fe200000006ff */
[----:B------:R-:W-:Y:S02]  /*1f30*/  UIADD3.X UR43, UPT, UPT, URZ, UR31, URZ, UP1, !UPT ;  /* 0x0000001fff2b7290 */ /* 0x000fe40008ffe4ff */
[----:B------:R-:W-:Y:S01]  /*1f40*/  UIADD3 UR32, UPT, UPT, UR24, 0x8400, URZ ;  /* 0x0000840018207890 */ /* 0x000fe2000fffe0ff */
[----:B------:R4:W1:Y:S01]  /*1f50*/  SYNCS.PHASECHK.TRANS64.TRYWAIT P0, [UR8+0x20], R2 ;  /* 0x00002002ff0075a7 */ /* 0x0008620008001108 */
[----:B------:R-:W-:-:S02]  /*1f60*/  ULEA UR8, UR44, UR4, 0xe ;  /* 0x000000042c087291 */ /* 0x000fc4000f8e70ff */
[----:B------:R-:W-:Y:S02]  /*1f70*/  UIADD3 UR26, UPT, UPT, UR34, 0x80, URZ ;  /* 0x00000080221a7890 */ /* 0x000fe4000fffe0ff */
        /* <DEDUP_REMOVED lines=12> */
[----:B------:R4:W-:Y:S01]  /*2040*/  UTMALDG.3D.2CTA [UR32], [UR42], desc[UR38] ;  /* 0x000026202a0075b4 */ /* 0x0009e20008211000 */
[----:B------:R-:W-:Y:S01]  /*2050*/  UMOV UR11, UR19 ;  /* 0x00000013000b7c82 */ /* 0x000fe20008000000 */
[----:B------:R-:W-:Y:S01]  /*2060*/  UMOV UR12, UR36 ;  /* 0x00000024000c7c82 */ /* 0x000fe20008000000 */
[----:B------:R-:W-:Y:S01]  /*2070*/  UMOV UR9, UR33 ;  /* 0x0000002100097c82 */ /* 0x000fe20008000000 */
[----:B------:R-:W-:Y:S01]  /*2080*/  UMOV UR10, UR26 ;  /* 0x0000001a000a7c82 */ /* 0x000fe20008000000 */
[----:B------:R-:W-:Y:S01]  /*2090*/  UIADD3 UR23, UPT, UPT, UR23, 0x1, URZ ;  /* 0x0000000117177890 */ /* 0x000fe2000fffe0ff */
[----:B------:R-:W-:Y:S01]  /*20a0*/  UMOV UR44, UR13 ;  /* 0x0000000d002c7c82 */ /* 0x000fe20008000000 */
[----:B------:R4:W-:Y:S02]  /*20b0*/  UTMALDG.3D.2CTA [UR24], [UR42], desc[UR38] ;  /* 0x000026182a0075b4 */ /* 0x0009e40008211000 */
[----:B------:R-:W-:Y:S01]  /*20c0*/  UISETP.NE.AND UP0, UPT, UR23, UR29, UPT ;  /* 0x0000001d1700728c */ /* 0x000fe2000bf05270 */
[----:B------:R4:W-:Y:S01]  /*20d0*/  UTMALDG.3D.2CTA [UR16], [UR40], desc[UR38] ;  /* 0x00002610280075b4 */ /* 0x0009e20008211000 */
[----:B------:R4:W-:Y:S07]  /*20e0*/  UTMALDG.3D.2CTA [UR8], [UR40], desc[UR38] ;  /* 0x00002608280075b4 */ /* 0x0009ee0008211000 */
[----:B----4-:R-:W-:Y:S05]  /*20f0*/  BRA.U UP0, `(.L_x_38) ;  /* 0xfffffffd00207547 */ /* 0x010fea000b83ffff */
.L_x_32:
[C---:B-1----:R-:W-:Y:S01]  /*2100*/  LEA R2, R14.reuse, UR4, 0x3 ;  /* 0x000000040e027c11 */ /* 0x042fe2000f8e18ff */
[----:B------:R-:W-:Y:S01]  /*2110*/  NOP ;  /* 0x0000000000007918 */ /* 0x000fe20000000000 */
[----:B--2---:R-:W-:Y:S02]  /*2120*/  SHF.L.U32 R3, R13, 0x1f, RZ ;  /* 0x0000001f0d037819 */ /* 0x004fe400000006ff */
[----:B------:R-:W-:Y:S02]  /*2130*/  LEA R4, R14, UR4, 0x4 ;  /* 0x000000040e047c11 */ /* 0x000fe4000f8e20ff */
[----:B------:R-:W1:Y:S02]  /*2140*/  SYNCS.PHASECHK.TRANS64.TRYWAIT P0, [R2+URZ+0x70], R3 ;  /* 0x00007003020075a7 */ /* 0x000e6400080011ff */
[----:B-1----:R-:W-:Y:S05]  /*2150*/  @!P0 BRA `(.L_x_39) ;  /* 0x0000006c00248947 */ /* 0x002fea0003800000 */
.L_x_127:
[----:B------:R-:W2:Y:S01]  /*2160*/  LDS.128 R4, [R4+0x100] ;  /* 0x0001000004047984 */ /* 0x000ea20000000c00 */
[----:B------:R-:W-:Y:S01]  /*2170*/  ISETP.GE.AND P0, PT, R72, 0x1, PT ;  /* 0x000000014800780c */ /* 0x000fe20003f06270 */
[----:B-1----:R-:W-:Y:S01]  /*2180*/  VIADD R2, R2, 0x80 ;  /* 0x0000008002027836 */ /* 0x002fe20000000000 */
[----:B------:R-:W-:Y:S01]  /*2190*/  @!PT LDS RZ, [RZ] ;  /* 0x00000000fffff984 */ /* 0x000fe20000000800 */
[----:B------:R-:W-:Y:S01]  /*21a0*/  @!PT LDS RZ, [RZ] ;  /* 0x00000000fffff984 */ /* 0x000fe20000000800 */
[----:B------:R-:W-:Y:S01]  /*21b0*/  @!PT LDS RZ, [RZ] ;  /* 0x00000000fffff984 */ /* 0x000fe20000000800 */
[----:B------:R-:W-:Y:S01]  /*21c0*/  @!PT LDS RZ, [RZ] ;  /* 0x00000000fffff984 */ /* 0x000fe20000000800 */
[----:B------:R1:W-:Y:S06]  /*21d0*/  MEMBAR.ALL.CTA ;  /* 0x0000000000007992 */ /* 0x0003ec0000008000 */
[----:B-1----:R-:W1:Y:S01]  /*21e0*/  FENCE.VIEW.ASYNC.S ;  /* 0x00000000000073c6 */ /* 0x002e620000000000 */
[----:B------:R-:W-:-:S04]  /*21f0*/  PRMT R2, RZ, 0x654, R2 ;  /* 0x00000654ff027816 */ /* 0x000fc80000000002 */
[----:B-1----:R1:W-:Y:S01]  /*2200*/  SYNCS.ARRIVE.TRANS64.RED.A1T0 RZ, [R2+URZ], RZ ;  /* 0x000000ff02ff79a7 */ /* 0x0023e200081004ff */
[----:B--2---:R-:W-:-:S13]  /*2210*/  LOP3.LUT P2, RZ, R6, 0x1, RZ, 0xc0, !PT ;  /* 0x0000000106ff7812 */ /* 0x004fda000784c0ff */
[----:B------:R-:W-:Y:S01]  /*2220*/  @P2 SHF.R.U32.HI R3, RZ, 0x10, R5 ;  /* 0x00000010ff032819 */ /* 0x000fe20000011605 */
[----:B------:R-:W-:Y:S01]  /*2230*/  VOTEU.ANY UP0, P2 ;  /* 0x0000000000ff7886 */ /* 0x000fe20001000100 */
[----:B------:R-:W-:Y:S02]  /*2240*/  @P2 MOV R11, R4 ;  /* 0x00000004000b2202 */ /* 0x000fe40000000f00 */
[----:B------:R-:W-:Y:S02]  /*2250*/  @P2 R2UR.BROADCAST UR8, R3 ;  /* 0x00000000030822ca */ /* 0x000fe400008e0000 */
[----:B------:R-:W-:-:S11]  /*2260*/  @P2 LOP3.LUT R8, R5, 0xffff, RZ, 0xc0, !PT ;  /* 0x0000ffff05082812 */ /* 0x000fd600078ec0ff */
[----:B------:R-:W-:Y:S01]  /*2270*/  @UP0 UMOV UR36, UR8 ;  /* 0x0000000800240c82 */ /* 0x000fe20008000000 */
[----:B-1----:R-:W-:Y:S05]  /*2280*/  @!P0 BRA `(.L_x_40) ;  /* 0x0000000000b88947 */ /* 0x002fea0003800000 */
[----:B------:R-:W3:Y:S01]  /*2290*/  LDC.64 R4, c[0x0][0xb18] ;  /* 0x0002c600ff047b82 */ /* 0x000ee20000000a00 */
[----:B------:R-:W-:-:S07]  /*22a0*/  ISETP.NE.AND P3, PT, R72, 0x1, PT ;  /* 0x000000014800780c */ /* 0x000fce0003f65270 */
[----:B------:R-:W1:Y:S08]  /*22b0*/  LDC.64 R6, c[0x0][0xb10] ;  /* 0x0002c400ff067b82 */ /* 0x000e700000000a00 */
[----:B------:R-:W2:Y:S08]  /*22c0*/  LDC R18, c[0x0][0xb20] ;  /* 0x0002c800ff127b82 */ /* 0x000eb00000000800 */
[----:B------:R-:W4:Y:S01]  /*22d0*/  LDC R20, c[0x0][0xb0c] ;  /* 0x0002c300ff147b82 */ /* 0x000f220000000800 */
[----:B---3--:R-:W-:Y:S01]  /*22e0*/  IMAD.HI.U32 R19, R0, R5, RZ ;  /* 0x0000000500137227 */ /* 0x008fe200078e00ff */
[----:B------:R-:W-:-:S03]  /*22f0*/  ISETP.NE.AND P0, PT, R4, 0x1, PT ;  /* 0x000000010400780c */ /* 0x000fc60003f05270 */
[----:B------:R-:W-:-:S03]  /*2300*/  IMAD.HI.U32 R5, R8, R5, RZ ;  /* 0x0000000508057227 */ /* 0x000fc600078e00ff */
[----:B------:R-:W3:Y:S01]  /*2310*/  LDC.64 R2, c[0x0][0xb28] ;  /* 0x0002ca00ff027b82 */ /* 0x000ee20000000a00 */
[----:B-1----:R-:W-:-:S04]  /*2320*/  IMAD.HI.U32 R22, R9, R6, RZ ;  /* 0x0000000609167227 */ /* 0x002fc800078e00ff */
[----:B------:R-:W-:Y:S01]  /*2330*/  IMAD.HI.U32 R24, R11, R6, RZ ;  /* 0x000000060b187227 */ /* 0x000fe200078e00ff */
[----:B------:R-:W-:Y:S02]  /*2340*/  SHF.R.U32.HI R22, RZ, R7, R22 ;  /* 0x00000007ff167219 */ /* 0x000fe40000011616 */
[-C--:B--2---:R-:W-:Y:S02]  /*2350*/  SHF.R.U32.HI R19, RZ, R18.reuse, R19 ;  /* 0x00000012ff137219 */ /* 0x084fe40000011613 */
[----:B------:R-:W-:Y:S02]  /*2360*/  SHF.R.U32.HI R5, RZ, R18, R5 ;  /* 0x00000012ff057219 */ /* 0x000fe40000011605 */
[----:B------:R-:W-:Y:S02]  /*2370*/  SEL R19, R0, R19, !P0 ;  /* 0x0000001300137207 */ /* 0x000fe40004000000 */
[----:B------:R-:W-:Y:S02]  /*2380*/  SHF.R.U32.HI R24, RZ, R7, R24 ;  /* 0x00000007ff187219 */ /* 0x000fe40000011618 */
[----:B----4-:R-:W-:-:S02]  /*2390*/  ISETP.NE.AND P1, PT, R20, 0x1, PT ;  /* 0x000000011400780c */ /* 0x010fc40003f25270 */
[----:B------:R-:W-:Y:S02]  /*23a0*/  SEL R5, R8, R5, !P0 ;  /* 0x0000000508057207 */ /* 0x000fe40004000000 */
[----:B------:R-:W-:Y:S02]  /*23b0*/  SEL R21, R9, R22, !P1 ;  /* 0x0000001609157207 */ /* 0x000fe40004800000 */
[----:B------:R-:W-:Y:S01]  /*23c0*/  SEL R7, R11, R24, !P1 ;  /* 0x000000180b077207 */ /* 0x000fe20004800000 */
[----:B---3--:R-:W-:-:S04]  /*23d0*/  IMAD.HI.U32 R22, R19, R2, RZ ;  /* 0x0000000213167227 */ /* 0x008fc800078e00ff */
[----:B------:R-:W-:Y:S01]  /*23e0*/  IMAD.HI.U32 R6, R21, R2, RZ ;  /* 0x0000000215067227 */ /* 0x000fe200078e00ff */
[----:B------:R-:W-:-:S04]  /*23f0*/  @P3 SHF.R.U32.HI R19, RZ, R3, R22 ;  /* 0x00000003ff133219 */ /* 0x000fc80000011616 */
[----:B------:R-:W-:Y:S01]  /*2400*/  @P3 SHF.R.U32.HI R21, RZ, R3, R6 ;  /* 0x00000003ff153219 */ /* 0x000fe20000011606 */
[----:B------:R-:W-:-:S04]  /*2410*/  IMAD R19, R72, R19, RZ ;  /* 0x0000001348137224 */ /* 0x000fc800078e02ff */
[----:B------:R-:W-:Y:S01]  /*2420*/  IMAD R6, R72, R21, RZ ;  /* 0x0000001548067224 */ /* 0x000fe200078e02ff */
[C---:B------:R-:W-:Y:S02]  /*2430*/  ISETP.GE.AND P0, PT, R5.reuse, R19, PT ;  /* 0x000000130500720c */ /* 0x040fe40003f06270 */
[----:B------:R-:W-:Y:S02]  /*2440*/  IADD3 R19, PT, PT, -R5, RZ, RZ ;  /* 0x000000ff05137210 */ /* 0x000fe40007ffe1ff */
[----:B------:R-:W-:Y:S01]  /*2450*/  ISETP.GE.OR P0, PT, R7, R6, P0 ;  /* 0x000000060700720c */ /* 0x000fe20000706670 */
[----:B------:R-:W-:-:S04]  /*2460*/  IMAD.HI.U32 R6, R5, R2, RZ ;  /* 0x0000000205067227 */ /* 0x000fc800078e00ff */
[----:B------:R-:W-:Y:S01]  /*2470*/  IMAD R8, R4, R19, R8 ;  /* 0x0000001304087224 */ /* 0x000fe200078e0208 */
[----:B------:R-:W-:-:S04]  /*2480*/  SHF.R.U32.HI R6, RZ, R3, R6 ;  /* 0x00000003ff067219 */ /* 0x000fc80000011606 */
[----:B------:R-:W-:-:S03]  /*2490*/  SEL R6, R5, R6, !P3 ;  /* 0x0000000605067207 */ /* 0x000fc60005800000 */
[----:B------:R-:W-:-:S04]  /*24a0*/  @!P0 IMAD.HI.U32 R18, R7, R2, RZ ;  /* 0x0000000207128227 */ /* 0x000fc800078e00ff */
[----:B------:R-:W-:Y:S01]  /*24b0*/  IMAD.MOV R2, RZ, RZ, -R6 ;  /* 0x000000ffff027224 */ /* 0x000fe200078e0a06 */
[----:B------:R-:W-:-:S03]  /*24c0*/  @!P0 SHF.R.U32.HI R18, RZ, R3, R18 ;  /* 0x00000003ff128219 */ /* 0x000fc60000011612 */
[----:B------:R-:W-:Y:S01]  /*24d0*/  IMAD R2, R72, R2, R5 ;  /* 0x0000000248027224 */ /* 0x000fe200078e0205 */
        /* <DEDUP_REMOVED lines=9> */
.L_x_40:
[----:B------:R-:W1:Y:S02]  /*2570*/  LDCU UR8, c[0x0][0xb30] ;  /* 0x00016600ff0877ac */ /* 0x000e640008000800 */
[----:B-1----:R-:W-:-:S09]  /*2580*/  UISETP.NE.AND UP0, UPT, UR8, 0x1, UPT ;  /* 0x000000010800788c */ /* 0x002fd2000bf05270 */
[----:B------:R-:W-:Y:S05]  /*2590*/  BRA.U UP0, `(.L_x_41) ;  /* 0x0000000100407547 */ /* 0x000fea000b800000 */
[----:B------:R-:W1:Y:S08]  /*25a0*/  LDC.64 R4, c[0x0][0xb10] ;  /* 0x0002c400ff047b82 */ /* 0x000e700000000a00 */
[----:B------:R-:W2:Y:S08]  /*25b0*/  LDC.64 R2, c[0x0][0xb18] ;  /* 0x0002c600ff027b82 */ /* 0x000eb00000000a00 */
[----:B------:R-:W4:Y:S08]  /*25c0*/  LDC R6, c[0x0][0xb20] ;  /* 0x0002c800ff067b82 */ /* 0x000f300000000800 */
[----:B------:R-:W3:Y:S01]  /*25d0*/  LDC R18, c[0x0][0xb0c] ;  /* 0x0002c300ff127b82 */ /* 0x000ee20000000800 */
[----:B-1----:R-:W-:-:S05]  /*25e0*/  IMAD.HI.U32 R4, R11, R4, RZ ;  /* 0x000000040b047227 */ /* 0x002fca00078e00ff */
[----:B------:R-:W-:Y:S01]  /*25f0*/  SHF.R.U32.HI R4, RZ, R5, R4 ;  /* 0x00000005ff047219 */ /* 0x000fe20000011604 */
[----:B--2---:R-:W-:Y:S01]  /*2600*/  IMAD.HI.U32 R3, R8, R3, RZ ;  /* 0x0000000308037227 */ /* 0x004fe200078e00ff */
[----:B------:R-:W-:-:S04]  /*2610*/  ISETP.NE.AND P0, PT, R2, 0x1, PT ;  /* 0x000000010200780c */ /* 0x000fc80003f05270 */
[----:B----4-:R-:W-:-:S04]  /*2620*/  SHF.R.U32.HI R3, RZ, R6, R3 ;  /* 0x00000006ff037219 */ /* 0x010fc80000011603 */
[----:B------:R-:W-:Y:S02]  /*2630*/  SEL R3, R8, R3, !P0 ;  /* 0x0000000308037207 */ /* 0x000fe40004000000 */
[----:B---3--:R-:W-:-:S04]  /*2640*/  ISETP.NE.AND P1, PT, R18, 0x1, PT ;  /* 0x000000011200780c */ /* 0x008fc80003f25270 */
[----:B------:R-:W-:-:S05]  /*2650*/  SEL R4, R11, R4, !P1 ;  /* 0x000000040b047207 */ /* 0x000fca0004800000 */
[----:B------:R-:W-:Y:S02]  /*2660*/  IMAD.IADD R5, R3, 0x1, -R4 ;  /* 0x0000000103057824 */ /* 0x000fe400078e0a04 */
[----:B------:R-:W-:Y:S02]  /*2670*/  IMAD.IADD R3, R4, 0x1, -R3 ;  /* 0x0000000104037824 */ /* 0x000fe400078e0a03 */
[----:B------:R-:W-:Y:S02]  /*2680*/  IMAD R11, R5, R18, R11 ;  /* 0x00000012050b7224 */ /* 0x000fe400078e020b */
[----:B------:R-:W-:-:S07]  /*2690*/  IMAD R8, R3, R2, R8 ;  /* 0x0000000203087224 */ /* 0x000fce00078e0208 */
.L_x_41:
[----:B------:R-:W-:Y:S01]  /*26a0*/  VIADD R14, R14, 0x1 ;  /* 0x000000010e0e7836 */ /* 0x000fe20000000000 */
[----:B------:R-:W-:Y:S01]  /*26b0*/  PLOP3.LUT P1, PT, PT, PT, PT, 0x80, 0x8 ;  /* 0x000000000008781c */ /* 0x000fe20003f2f070 */
[----:B------:R-:W-:Y:S02]  /*26c0*/  IMAD.IADD R21, R11, 0x1, R170 ;  /* 0x000000010b157824 */ /* 0x000fe400078e02aa */
[----:B------:R-:W-:Y:S01]  /*26d0*/  IMAD.IADD R20, R8, 0x1, R147 ;  /* 0x0000000108147824 */ /* 0x000fe200078e0293 */
[----:B------:R-:W-:-:S04]  /*26e0*/  ISETP.NE.AND P0, PT, R14, 0x2, PT ;  /* 0x000000020e00780c */ /* 0x000fc80003f05270 */
[----:B------:R-:W-:Y:S02]  /*26f0*/  SEL R2, RZ, 0x1, P0 ;  /* 0x00000001ff027807 */ /* 0x000fe40000000000 */
[----:B------:R-:W-:Y:S02]  /*2700*/  SEL R14, R14, RZ, P0 ;  /* 0x000000ff0e0e7207 */ /* 0x000fe40000000000 */
[----:B------:R-:W-:Y:S01]  /*2710*/  LOP3.LUT R13, R13, R2, RZ, 0x3c, !PT ;  /* 0x000000020d0d7212 */ /* 0x000fe200078e3cff */
[----:B------:R-:W-:Y:S06]  /*2720*/  @P2 BRA `(.L_x_42) ;  /* 0xfffffff000002947 */ /* 0x000fec000383ffff */
[----:B------:R-:W-:Y:S01]  /*2730*/  UIADD3 UR4, UPT, UPT, UR4, 0x20, URZ ;  /* 0x0000002004047890 */ /* 0x000fe2000fffe0ff */
[----:B------:R-:W-:-:S03]  /*2740*/  SHF.L.U32 R3, R15, 0x1f, RZ ;  /* 0x0000001f0f037819 */ /* 0x000fc600000006ff */
[----:B------:R-:W-:-:S09]  /*2750*/  ULEA UR5, UR13, UR4, 0x3 ;  /* 0x000000040d057291 */ /* 0x000fd2000f8e18ff */
[----:B------:R-:W1:Y:S02]  /*2760*/  SYNCS.PHASECHK.TRANS64.TRYWAIT P0, [UR5], R3 ;  /* 0x00000003ff0075a7 */ /* 0x000e640008001105 */
[----:B-1----:R-:W-:Y:S05]  /*2770*/  @!P0 BRA `(.L_x_43) ;  /* 0x0000006400b08947 */ /* 0x002fea0003800000 */
.L_x_129:
[----:B------:R-:W-:-:S04]  /*2780*/  UIADD3 UR6, UPT, UPT, UR13, 0x1, URZ ;  /* 0x000000010d067890 */ /* 0x000fc8000fffe0ff */
[----:B------:R-:W-:-:S04]  /*2790*/  UISETP.NE.AND UP0, UPT, UR6, 0x4, UPT ;  /* 0x000000040600788c */ /* 0x000fc8000bf05270 */
[----:B------:R-:W-:Y:S02]  /*27a0*/  USEL UR7, URZ, 0x1, UP0 ;  /* 0x00000001ff077887 */ /* 0x000fe40008000000 */
[----:B------:R-:W-:-:S04]  /*27b0*/  USEL UR6, UR6, URZ, UP0 ;  /* 0x000000ff06067287 */ /* 0x000fc80008000000 */
[----:B------:R-:W-:Y:S01]  /*27c0*/  ULEA UR5, UR6, UR4, 0x3 ;  /* 0x0000000406057291 */ /* 0x000fe2000f8e18ff */
[----:B------:R-:W-:-:S04]  /*27d0*/  LOP3.LUT R2, R15, UR7, RZ, 0x3c, !PT ;  /* 0x000000070f027c12 */ /* 0x000fc8000f8e3cff */
[----:B-1----:R-:W-:-:S04]  /*27e0*/  SHF.L.U32 R3, R2, 0x1f, RZ ;  /* 0x0000001f02037819 */ /* 0x002fc800000006ff */
[----:B------:R-:W1:Y:S02]  /*27f0*/  SYNCS.PHASECHK.TRANS64.TRYWAIT P0, [UR5], R3 ;  /* 0x00000003ff0075a7 */ /* 0x000e640008001105 */
[----:B-1----:R-:W-:Y:S05]  /*2800*/  @!P0 BRA `(.L_x_44) ;  /* 0x0000006400a48947 */ /* 0x002fea0003800000 */
.L_x_131:
        /* <DEDUP_REMOVED lines=9> */
.L_x_133:
[----:B------:R-:W-:-:S04]  /*28a0*/  UIADD3 UR6, UPT, UPT, UR6, 0x1, URZ ;  /* 0x0000000106067890 */ /* 0x000fc8000fffe0ff */
[----:B------:R-:W-:-:S04]  /*28b0*/  UISETP.NE.AND UP0, UPT, UR6, 0x4, UPT ;  /* 0x000000040600788c */ /* 0x000fc8000bf05270 */
[----:B------:R-:W-:Y:S02]  /*28c0*/  USEL UR5, URZ, 0x1, UP0 ;  /* 0x00000001ff057887 */ /* 0x000fe40008000000 */
[----:B------:R-:W-:-:S04]  /*28d0*/  USEL UR6, UR6, URZ, UP0 ;  /* 0x000000ff06067287 */ /* 0x000fc80008000000 */
[----:B------:R-:W-:Y:S01]  /*28e0*/  ULEA UR6, UR6, UR4, 0x3 ;  /* 0x0000000406067291 */ /* 0x000fe2000f8e18ff */
[----:B-1----:R-:W-:-:S04]  /*28f0*/  LOP3.LUT R3, R2, UR5, RZ, 0x3c, !PT ;  /* 0x0000000502037c12 */ /* 0x002fc8000f8e3cff */
[----:B------:R-:W-:Y:S01]  /*2900*/  SHF.L.U32 R3, R3, 0x1f, RZ ;  /* 0x0000001f03037819 */ /* 0x000fe200000006ff */
[----:B---3--:R-:W-:-:S07]  /*2910*/  IMAD.U32 R0, RZ, RZ, UR6 ;  /* 0x00000006ff007e24 */ /* 0x008fce000f8e00ff */
.L_x_46:
[----:B-1----:R1:W2:Y:S02]  /*2920*/  SYNCS.PHASECHK.TRANS64.TRYWAIT P0, [R0+URZ], R3 ;  /* 0x00000003000075a7 */ /* 0x0022a400080011ff */
[----:B--2---:R-:W-:Y:S05]  /*2930*/  @!P0 NANOSLEEP.SYNCS 0x989680 ;  /* 0x009896800000895d */ /* 0x004fea0003900000 */
[----:B------:R-:W2:Y:S02]  /*2940*/  @!P0 SYNCS.PHASECHK.TRANS64 P0, [R0+URZ], R3 ;  /* 0x00000003000085a7 */ /* 0x000ea400080010ff */
[----:B--2---:R-:W-:Y:S05]  /*2950*/  @P0 EXIT ;  /* 0x000000000000094d */ /* 0x004fea0003800000 */
[----:B------:R-:W-:Y:S05]  /*2960*/  BRA `(.L_x_46) ;  /* 0xfffffffc00ec7947 */ /* 0x000fea000383ffff */
.L_x_22:
[----:B------:R-:W-:-:S04]  /*2970*/  UISETP.NE.AND UP1, UPT, UR37, URZ, UPT ;  /* 0x000000ff2500728c */ /* 0x000fc8000bf25270 */
[----:B------:R-:W-:-:S09]  /*2980*/  UISETP.NE.OR UP1, UPT, UR10, 0x1, UP1 ;  /* 0x000000010a00788c */ /* 0x000fd20008f25670 */
[----:B------:R-:W-:Y:S05]  /*2990*/  BRA.U UP1, `(.L_x_47) ;  /* 0x00000005014c7547 */ /* 0x000fea000b800000 */
[----:B------:R-:W-:Y:S01]  /*29a0*/  HFMA2 R11, -RZ, RZ, 0, 0 ;  /* 0x00000000ff0b7431 */ /* 0x000fe200000001ff */
[----:B------:R-:W-:Y:S01]  /*29b0*/  ISETP.GE.U32.AND P2, PT, R10, 0x2, PT ;  /* 0x000000020a00780c */ /* 0x000fe20003f46070 */
[----:B------:R-:W-:Y:S01]  /*29c0*/  IMAD.MOV.U32 R12, RZ, RZ, 0x1 ;  /* 0x00000001ff0c7424 */ /* 0x000fe200078e00ff */
[----:B------:R-:W-:Y:S01]  /*29d0*/  CS2R R8, SRZ ;  /* 0x0000000000087805 */ /* 0x000fe2000001ff00 */
[----:B------:R-:W-:Y:S01]  /*29e0*/  IMAD.MOV.U32 R3, RZ, RZ, RZ ;  /* 0x000000ffff037224 */ /* 0x000fe200078e00ff */
[----:B------:R-:W-:Y:S01]  /*29f0*/  UMOV UR4, 0x400 ;  /* 0x0000040000047882 */ /* 0x000fe20000000000 */
[----:B------:R-:W-:Y:S01]  /*2a00*/  UMOV UR6, URZ ;  /* 0x000000ff00067c82 */ /* 0x000fe20008000000 */
[----:B------:R-:W-:-:S12]  /*2a10*/  ULEA UR37, UR37, UR4, 0x18 ;  /* 0x0000000425257291 */ /* 0x000fd8000f8ec0ff */
.L_x_51:
[----:B------:R-:W-:Y:S02]  /*2a20*/  LEA R0, R3, UR37, 0x3 ;  /* 0x0000002503007c11 */ /* 0x000fe4000f8e18ff */
[----:B------:R-:W-:-:S03]  /*2a30*/  SHF.L.U32 R5, R8, 0x1f, RZ ;  /* 0x0000001f08057819 */ /* 0x000fc600000006ff */
[----:B------:R-:W-:Y:S01]  /*2a40*/  VIADD R4, R0, 0xe0 ;  /* 0x000000e000047836 */ /* 0x000fe20000000000 */
[----:B------:R-:W1:Y:S02]  /*2a50*/  SYNCS.PHASECHK.TRANS64.TRYWAIT P0, [R0+URZ+0xd0], R5 ;  /* 0x0000d005000075a7 */ /* 0x000e6400080011ff */
[----:B-1----:R-:W-:Y:S05]  /*2a60*/  @!P0 BRA `(.L_x_48) ;  /* 0x00000064003c8947 */ /* 0x002fea0003800000 */
.L_x_134:
[----:B------:R-:W-:Y:S01]  /*2a70*/  ULEA UR5, UR6, UR37, 0x3 ;  /* 0x0000002506057291 */ /* 0x000fe2000f8e18ff */
[----:B------:R-:W-:Y:S01]  /*2a80*/  PRMT R4, RZ, 0x654, R4 ;  /* 0x00000654ff047816 */ /* 0x000fe20000000004 */
[----:B-1----:R-:W-:Y:S01]  /*2a90*/  @!P2 IMAD.MOV.U32 R5, RZ, RZ, 0x10 ;  /* 0x00000010ff05a424 */ /* 0x002fe200078e00ff */
[----:B------:R-:W-:Y:S01]  /*2aa0*/  SHF.L.U32 R7, R12, 0x1f, RZ ;  /* 0x0000001f0c077819 */ /* 0x000fe200000006ff */
[----:B------:R-:W-:Y:S01]  /*2ab0*/  UIADD3 UR4, UPT, UPT, UR5, 0x70, URZ ;  /* 0x0000007005047890 */ /* 0x000fe2000fffe0ff */
[----:B------:R1:W-:Y:S05]  /*2ac0*/  SYNCS.ARRIVE.TRANS64.RED.A1T0 RZ, [R4+URZ], RZ ;  /* 0x000000ff04ff79a7 */ /* 0x0003ea00081004ff */
[----:B------:R-:W-:Y:S01]  /*2ad0*/  IMAD.U32 R13, RZ, RZ, UR4 ;  /* 0x00000004ff0d7e24 */ /* 0x000fe2000f8e00ff */
[----:B------:R-:W2:Y:S04]  /*2ae0*/  SYNCS.PHASECHK.TRANS64.TRYWAIT P0, [UR5+0x80], R7 ;  /* 0x00008007ff0075a7 */ /* 0x000ea80008001105 */
[----:B------:R-:W-:Y:S01]  /*2af0*/  PRMT R13, R10, 0x654, R13 ;  /* 0x000006540a0d7816 */ /* 0x000fe2000000000d */
[----:B-12---:R-:W-:Y:S06]  /*2b00*/  @!P0 BRA `(.L_x_49) ;  /* 0x0000006400288947 */ /* 0x006fec0003800000 */
.L_x_136:
[----:B------:R-:W-:Y:S01]  /*2b10*/  ULEA UR4, UR6, UR37, 0x4 ;  /* 0x0000002506047291 */ /* 0x000fe2000f8e20ff */
[----:B------:R-:W-:Y:S01]  /*2b20*/  SEL R2, R13, R2, !P2 ;  /* 0x000000020d027207 */ /* 0x000fe20005000000 */
[----:B------:R-:W-:Y:S01]  /*2b30*/  UIADD3 UR5, UPT, UPT, UR5, 0x70, URZ ;  /* 0x0000007005057890 */ /* 0x000fe2000fffe0ff */
[----:B-1----:R-:W-:Y:S01]  /*2b40*/  LEA R0, R11, UR37, 0x3 ;  /* 0x000000250b007c11 */ /* 0x002fe2000f8e18ff */
[----:B------:R-:W-:Y:S01]  /*2b50*/  UIADD3 UR4, UPT, UPT, UR4, 0x100, URZ ;  /* 0x0000010004047890 */ /* 0x000fe2000fffe0ff */
[----:B------:R1:W-:Y:S01]  /*2b60*/  @!P2 SYNCS.ARRIVE.TRANS64.RED RZ, [R2+URZ], R5 ;  /* 0x0000000502ffa9a7 */ /* 0x0003e200080004ff */
[----:B------:R-:W-:Y:S01]  /*2b70*/  UIADD3 UR6, UPT, UPT, UR6, 0x1, URZ ;  /* 0x0000000106067890 */ /* 0x000fe2000fffe0ff */
[----:B------:R-:W-:-:S03]  /*2b80*/  VIADD R3, R3, 0x1 ;  /* 0x0000000103037836 */ /* 0x000fc60000000000 */
[----:B------:R-:W-:Y:S02]  /*2b90*/  UISETP.NE.AND UP0, UPT, UR6, 0x2, UPT ;  /* 0x000000020600788c */ /* 0x000fe4000bf05270 */
[----:B------:R-:W-:Y:S01]  /*2ba0*/  ISETP.NE.AND P0, PT, R3, 0x2, PT ;  /* 0x000000020300780c */ /* 0x000fe20003f05270 */
[----:B------:R-:W-:Y:S06]  /*2bb0*/  UGETNEXTWORKID.BROADCAST [UR4], [UR5] ;  /* 0x00000000040073ca */ /* 0x000fec0008000100 */
[----:B------:R-:W-:Y:S02]  /*2bc0*/  USEL UR4, URZ, 0x1, UP0 ;  /* 0x00000001ff047887 */ /* 0x000fe40008000000 */
[----:B------:R-:W-:-:S04]  /*2bd0*/  USEL UR6, UR6, URZ, UP0 ;  /* 0x000000ff06067287 */ /* 0x000fc80008000000 */
[----:B------:R-:W-:Y:S02]  /*2be0*/  LOP3.LUT R12, R12, UR4, RZ, 0x3c, !PT ;  /* 0x000000040c0c7c12 */ /* 0x000fe4000f8e3cff */
[----:B-1----:R-:W-:-:S04]  /*2bf0*/  SHF.L.U32 R5, R9, 0x1f, RZ ;  /* 0x0000001f09057819 */ /* 0x002fc800000006ff */
[----:B------:R-:W1:Y:S02]  /*2c00*/  SYNCS.PHASECHK.TRANS64.TRYWAIT P1, [R0+URZ+0x70], R5 ;  /* 0x00007005000075a7 */ /* 0x000e6400080211ff */
[----:B-1----:R-:W-:Y:S05]  /*2c10*/  @!P1 BRA `(.L_x_50) ;  /* 0x0000006000fc9947 */ /* 0x002fea0003800000 */
.L_x_137:
[----:B------:R-:W-:Y:S01]  /*2c20*/  LEA R4, R11, UR37, 0x4 ;  /* 0x000000250b047c11 */ /* 0x000fe2000f8e20ff */
[----:B-1----:R-:W-:Y:S01]  /*2c30*/  VIADD R0, R0, 0x80 ;  /* 0x0000008000007836 */ /* 0x002fe20000000000 */
[----:B------:R-:W-:Y:S01]  /*2c40*/  SEL R3, R3, RZ, P0 ;  /* 0x000000ff03037207 */ /* 0x000fe20000000000 */
[----:B------:R-:W-:-:S03]  /*2c50*/  VIADD R11, R11, 0x1 ;  /* 0x000000010b0b7836 */ /* 0x000fc60000000000 */
[----:B------:R-:W1:Y:S01]  /*2c60*/  LDS.128 R4, [R4+0x100] ;  /* 0x0001000004047984 */ /* 0x000e620000000c00 */
[----:B------:R-:W-:Y:S02]  /*2c70*/  PRMT R0, RZ, 0x654, R0 ;  /* 0x00000654ff007816 */ /* 0x000fe40000000000 */
[C---:B------:R-:W-:Y:S01]  /*2c80*/  ISETP.NE.AND P1, PT, R11.reuse, 0x2, PT ;  /* 0x000000020b00780c */ /* 0x040fe20003f25270 */
[----:B------:R-:W-:Y:S01]  /*2c90*/  @!PT LDS RZ, [RZ] ;  /* 0x00000000fffff984 */ /* 0x000fe20000000800 */
[----:B------:R-:W-:Y:S01]  /*2ca0*/  @!PT LDS RZ, [RZ] ;  /* 0x00000000fffff984 */ /* 0x000fe20000000800 */
[----:B------:R-:W-:Y:S01]  /*2cb0*/  @!PT LDS RZ, [RZ] ;  /* 0x00000000fffff984 */ /* 0x000fe20000000800 */
[----:B------:R-:W-:Y:S01]  /*2cc0*/  @!PT LDS RZ, [RZ] ;  /* 0x00000000fffff984 */ /* 0x000fe20000000800 */
[----:B------:R2:W-:Y:S06]  /*2cd0*/  MEMBAR.ALL.CTA ;  /* 0x0000000000007992 */ /* 0x0005ec0000008000 */
[----:B--2---:R-:W2:Y:S01]  /*2ce0*/  FENCE.VIEW.ASYNC.S ;  /* 0x00000000000073c6 */ /* 0x004ea20000000000 */
[----:B------:R-:W-:Y:S01]  /*2cf0*/  SEL R11, R11, RZ, P1 ;  /* 0x000000ff0b0b7207 */ /* 0x000fe20000800000 */
[----:B--2---:R2:W-:Y:S01]  /*2d00*/  SYNCS.ARRIVE.TRANS64.RED.A1T0 RZ, [R0+URZ], RZ ;  /* 0x000000ff00ff79a7 */ /* 0x0045e200081004ff */
[----:B-1----:R-:W-:-:S02]  /*2d10*/  LOP3.LUT P3, RZ, R6, 0x1, RZ, 0xc0, !PT ;  /* 0x0000000106ff7812 */ /* 0x002fc4000786c0ff */
[----:B------:R-:W-:-:S04]  /*2d20*/  SEL R5, RZ, 0x1, P0 ;  /* 0x00000001ff057807 */ /* 0x000fc80000000000 */
[----:B------:R-:W-:Y:S02]  /*2d30*/  LOP3.LUT R8, R8, R5, RZ, 0x3c, !PT ;  /* 0x0000000508087212 */ /* 0x000fe400078e3cff */
[----:B--2---:R-:W-:-:S04]  /*2d40*/  SEL R0, RZ, 0x1, P1 ;  /* 0x00000001ff007807 */ /* 0x004fc80000800000 */
[----:B------:R-:W-:Y:S01]  /*2d50*/  LOP3.LUT R9, R9, R0, RZ, 0x3c, !PT ;  /* 0x0000000009097212 */ /* 0x000fe200078e3cff */
[----:B------:R-:W-:Y:S06]  /*2d60*/  @P3 BRA `(.L_x_51) ;  /* 0xfffffffc002c3947 */ /* 0x000fec000383ffff */
[----:B------:R-:W-:Y:S01]  /*2d70*/  ULEA UR5, UR6, UR37, 0x3 ;  /* 0x0000002506057291 */ /* 0x000fe2000f8e18ff */
[----:B------:R-:W-:-:S08]  /*2d80*/  SHF.L.U32 R3, R12, 0x1f, RZ ;  /* 0x0000001f0c037819 */ /* 0x000fd000000006ff */
[----:B------:R-:W1:Y:S02]  /*2d90*/  SYNCS.PHASECHK.TRANS64 P0, [UR5+0x80], R3 ;  /* 0x00008003ff0075a7 */ /* 0x000e640008001005 */
[----:B-1----:R-:W-:Y:S05]  /*2da0*/  @P0 BRA `(.L_x_52) ;  /* 0x0000000000080947 */ /* 0x002fea0003800000 */
[----:B------:R-:W1:Y:S02]  /*2db0*/  SYNCS.PHASECHK.TRANS64.TRYWAIT P0, [UR5+0x80], R3 ;  /* 0x00008003ff0075a7 */ /* 0x000e640008001105 */
[----:B-1----:R-:W-:Y:S05]  /*2dc0*/  @!P0 BRA `(.L_x_53) ;  /* 0x0000006000a48947 */ /* 0x002fea0003800000 */
.L_x_52:
[----:B------:R-:W-:-:S04]  /*2dd0*/  UIADD3 UR4, UPT, UPT, UR6, 0x1, URZ ;  /* 0x0000000106047890 */ /* 0x000fc8000fffe0ff */
[----:B------:R-:W-:-:S04]  /*2de0*/  UISETP.NE.AND UP0, UPT, UR4, 0x2, UPT ;  /* 0x000000020400788c */ /* 0x000fc8000bf05270 */
[----:B------:R-:W-:Y:S02]  /*2df0*/  USEL UR7, URZ, 0x1, UP0 ;  /* 0x00000001ff077887 */ /* 0x000fe40008000000 */
[----:B------:R-:W-:-:S04]  /*2e00*/  USEL UR4, UR4, URZ, UP0 ;  /* 0x000000ff04047287 */ /* 0x000fc80008000000 */
[----:B------:R-:W-:Y:S01]  /*2e10*/  ULEA UR4, UR4, UR37, 0x3 ;  /* 0x0000002504047291 */ /* 0x000fe2000f8e18ff */
[----:B-1----:R-:W-:-:S04]  /*2e20*/  LOP3.LUT R3, R12, UR7, RZ, 0x3c, !PT ;  /* 0x000000070c037c12 */ /* 0x002fc8000f8e3cff */
[----:B------:R-:W-:-:S04]  /*2e30*/  SHF.L.U32 R0, R3, 0x1f, RZ ;  /* 0x0000001f03007819 */ /* 0x000fc800000006ff */
[----:B------:R-:W1:Y:S02]  /*2e40*/  SYNCS.PHASECHK.TRANS64 P0, [UR4+0x80], R0 ;  /* 0x00008000ff0075a7 */ /* 0x000e640008001004 */
[----:B-1----:R-:W-:Y:S05]  /*2e50*/  @P0 EXIT ;  /* 0x000000000000094d */ /* 0x002fea0003800000 */
[----:B------:R-:W-:Y:S02]  /*2e60*/  SHF.L.U32 R3, R3, 0x1f, RZ ;  /* 0x0000001f03037819 */ /* 0x000fe400000006ff */
[----:B------:R-:W-:-:S07]  /*2e70*/  MOV R0, UR4 ;  /* 0x0000000400007c02 */ /* 0x000fce0008000f00 */
.L_x_54:
[----:B-1----:R1:W2:Y:S02]  /*2e80*/  SYNCS.PHASECHK.TRANS64.TRYWAIT P0, [R0+URZ+0x80], R3 ;  /* 0x00008003000075a7 */ /* 0x0022a400080011ff */
[----:B--2---:R-:W-:Y:S05]  /*2e90*/  @!P0 NANOSLEEP.SYNCS 0x989680 ;  /* 0x009896800000895d */ /* 0x004fea0003900000 */
[----:B------:R-:W2:Y:S02]  /*2ea0*/  @!P0 SYNCS.PHASECHK.TRANS64 P0, [R0+URZ+0x80], R3 ;  /* 0x00008003000085a7 */ /* 0x000ea400080010ff */
[----:B--2---:R-:W-:Y:S05]  /*2eb0*/  @P0 EXIT ;  /* 0x000000000000094d */ /* 0x004fea0003800000 */
[----:B------:R-:W-:Y:S05]  /*2ec0*/  BRA `(.L_x_54) ;  /* 0xfffffffc00ec7947 */ /* 0x000fea000383ffff */
.L_x_47:
[----:B------:R-:W-:Y:S05]  /*2ed0*/  BRA.U UP4, `(.L_x_55) ;  /* 0x0000001504487547 */ /* 0x000fea000b800000 */
[----:B------:R-:W-:Y:S01]  /*2ee0*/  UMOV UR6, 0x40 ;  /* 0x0000004000067882 */ /* 0x000fe20000000000 */
[----:B------:R-:W-:Y:S01]  /*2ef0*/  NOP ;  /* 0x0000000000007918 */ /* 0x000fe20000000000 */
[----:B------:R-:W-:Y:S01]  /*2f00*/  ULEA UR6, UR37, UR6, 0x18 ;  /* 0x0000000625067291 */ /* 0x000fe2000f8ec0ff */
[----:B------:R-:W-:Y:S02]  /*2f10*/  UMOV UR7, 0x400 ;  /* 0x0000040000077882 */ /* 0x000fe40000000000 */
[----:B------:R-:W-:-:S06]  /*2f20*/  ULEA UR37, UR37, UR7, 0x18 ;  /* 0x0000000725257291 */ /* 0x000fcc000f8ec0ff */
[----:B------:R-:W1:Y:S02]  /*2f30*/  LDS.U8 R2, [UR6+0x1c] ;  /* 0x00001c06ff027984 */ /* 0x000e640008000000 */
[----:B-1----:R-:W-:-:S13]  /*2f40*/  ISETP.NE.AND P0, PT, R2, RZ, PT ;  /* 0x000000ff0200720c */ /* 0x002fda0003f05270 */
[----:B------:R-:W-:Y:S05]  /*2f50*/  @P0 BRA `(.L_x_56) ;  /* 0x0000000400080947 */ /* 0x000fea0003800000 */
[----:B------:R-:W-:Y:S02]  /*2f60*/  UISETP.NE.U32.AND UP0, UPT, UR5, 0x1, UPT ;  /* 0x000000010500788c */ /* 0x000fe4000bf05070 */
[----:B------:R-:W-:-:S07]  /*2f70*/  UIADD3 UR8, UPT, UPT, UR6, 0x8, URZ ;  /* 0x0000000806087890 */ /* 0x000fce000fffe0ff */
[----:B------:R-:W-:Y:S05]  /*2f80*/  BRA.U !UP0, `(.L_x_57) ;  /* 0x00000001089c7547 */ /* 0x000fea000b800000 */
[----:B------:R-:W-:Y:S01]  /*2f90*/  ELECT P0, URZ, PT ;  /* 0x0000000000ff782f */ /* 0x000fe20003800000 */
[----:B------:R-:W-:-:S12]  /*2fa0*/  BSSY B0, `(.L_x_57) ;  /* 0x0000025000007945 */ /* 0x000fd80003800000 */
[----:B------:R-:W-:Y:S05]  /*2fb0*/  @!P0 BRA `(.L_x_58) ;  /* 0x00000000008c8947 */ /* 0x000fea0003800000 */
[----:B------:R-:W-:-:S05]  /*2fc0*/  UMOV UR7, 0x10 ;  /* 0x0000001000077882 */ /* 0x000fca0000000000 */
[----:B------:R-:W-:Y:S04]  /*2fd0*/  DEPBAR.LE SB1, 0x36 ;  /* 0x00009d800000791a */ /* 0x000fe80000000000 */
[----:B------:R-:W1:Y:S02]  /*2fe0*/  UTCATOMSWS.2CTA.FIND_AND_SET.ALIGN UP1, UR7, UR7 ;  /* 0x00000007000775e3 */ /* 0x000e640008220800 */
[----:B-1----:R-:W-:Y:S01]  /*2ff0*/  MOV R11, UR7 ;  /* 0x00000007000b7c02 */ /* 0x002fe20008000f00 */
[----:B------:R-:W-:Y:S06]  /*3000*/  BRA.U UP1, `(.L_x_59) ;  /* 0x0000000101187547 */ /* 0x000fec000b800000 */
.L_x_60:
[----:B------:R-:W-:Y:S05]  /*3010*/  NANOSLEEP 0x64 ;  /* 0x000000640000795d */ /* 0x000fea0003800000 */
[----:B------:R-:W-:-:S05]  /*3020*/  UMOV UR7, 0x10 ;  /* 0x0000001000077882 */ /* 0x000fca0000000000 */
[----:B------:R-:W-:Y:S04]  /*3030*/  DEPBAR.LE SB1, 0x36 ;  /* 0x00009d800000791a */ /* 0x000fe80000000000 */
[----:B------:R-:W1:Y:S02]  /*3040*/  UTCATOMSWS.2CTA.FIND_AND_SET.ALIGN UP1, UR7, UR7 ;  /* 0x00000007000775e3 */ /* 0x000e640008220800 */
[----:B-1----:R-:W-:Y:S01]  /*3050*/  MOV R11, UR7 ;  /* 0x00000007000b7c02 */ /* 0x002fe20008000f00 */
[----:B------:R-:W-:Y:S05]  /*3060*/  BRA.U !UP1, `(.L_x_60) ;  /* 0xfffffffd09e87547 */ /* 0x000fea000b83ffff */
.L_x_59:
[----:B------:R-:W1:Y:S01]  /*3070*/  LDS R5, [UR6+0x10] ;  /* 0x00001006ff057984 */ /* 0x000e620008000800 */
[----:B------:R-:W-:Y:S01]  /*3080*/  IMAD.U32 R3, RZ, RZ, UR37 ;  /* 0x00000025ff037e24 */ /* 0x000fe2000f8e00ff */
[----:B------:R-:W-:-:S03]  /*3090*/  MOV R2, UR4 ;  /* 0x0000000400027c02 */ /* 0x000fc60008000f00 */
[----:B------:R-:W-:Y:S01]  /*30a0*/  VIADD R3, R3, 0x120 ;  /* 0x0000012003037836 */ /* 0x000fe20000000000 */
[----:B-1----:R-:W-:-:S04]  /*30b0*/  SHF.L.U32 R5, R5, 0x1f, RZ ;  /* 0x0000001f05057819 */ /* 0x002fc800000006ff */
[----:B------:R-:W1:Y:S02]  /*30c0*/  SYNCS.PHASECHK.TRANS64.TRYWAIT P0, [UR6+0x8], R5 ;  /* 0x00000805ff0075a7 */ /* 0x000e640008001106 */
[----:B-1----:R-:W-:Y:S05]  /*30d0*/  @P0 BRA `(.L_x_61) ;  /* 0x0000000000080947 */ /* 0x002fea0003800000 */
[----:B------:R-:W1:Y:S02]  /*30e0*/  SYNCS.PHASECHK.TRANS64.TRYWAIT P0, [UR6+0x8], R5 ;  /* 0x00000805ff0075a7 */ /* 0x000e640008001106 */
[----:B-1----:R-:W-:Y:S05]  /*30f0*/  @!P0 BRA `(.L_x_62) ;  /* 0x0000005c00f08947 */ /* 0x002fea0003800000 */
.L_x_61:
[----:B-1----:R-:W-:Y:S01]  /*3100*/  HFMA2 R4, -RZ, RZ, 0, 5.9604644775390625e-08 ;  /* 0x00000001ff047431 */ /* 0x002fe200000001ff */
[----:B------:R-:W-:Y:S01]  /*3110*/  UPRMT UR7, UR4, 0x654, UR8 ;  /* 0x0000065404077896 */ /* 0x000fe20008000008 */
[----:B------:R-:W-:Y:S01]  /*3120*/  IMAD.MOV.U32 R6, RZ, RZ, 0xffff ;  /* 0x0000ffffff067424 */ /* 0x000fe200078e00ff */
[----:B------:R-:W-:Y:S01]  /*3130*/  PRMT R2, R2, 0x654, R3 ;  /* 0x0000065402027816 */ /* 0x000fe20000000003 */
[----:B------:R-:W-:Y:S02]  /*3140*/  IMAD.MOV.U32 R5, RZ, RZ, 0x4 ;  /* 0x00000004ff057424 */ /* 0x000fe400078e00ff */
[----:B------:R-:W-:Y:S01]  /*3150*/  IMAD.SHL.U32 R9, R11, 0x20, RZ ;  /* 0x000000200b097824 */ /* 0x000fe200078e00ff */
[----:B------:R-:W-:Y:S02]  /*3160*/  MOV R3, UR7 ;  /* 0x0000000700037c02 */ /* 0x000fe40008000f00 */
[-C--:B------:R-:W-:Y:S01]  /*3170*/  SHF.L.U32 R7, R6, R11.reuse, RZ ;  /* 0x0000000b06077219 */ /* 0x080fe200000006ff */
[----:B------:R1:W-:Y:S01]  /*3180*/  SYNCS.ARRIVE.TRANS64.RED RZ, [UR7], R5 ;  /* 0x00000005ffff79a7 */ /* 0x0003e20008000407 */
[----:B------:R-:W-:Y:S01]  /*3190*/  SHF.L.U32 R6, R4, R11, RZ ;  /* 0x0000000b04067219 */ /* 0x000fe200000006ff */
[----:B------:R1:W-:Y:S04]  /*31a0*/  STS [UR37+0x120], R9 ;  /* 0x00012009ff007988 */ /* 0x0003e80008000825 */
[----:B------:R1:W-:Y:S04]  /*31b0*/  STAS [R2.64], R11 ;  /* 0x0000000b02007dbd */ /* 0x0003e8000c0008ff */
[----:B------:R1:W-:Y:S04]  /*31c0*/  ATOMS.OR RZ, [UR6+0x14], R7 ;  /* 0x00001407ffff798c */ /* 0x0003e8000b000006 */
[----:B------:R1:W-:Y:S04]  /*31d0*/  ATOMS.OR RZ, [UR6+0x18], R6 ;  /* 0x00001806ffff798c */ /* 0x0003e8000b000006 */
[----:B------:R1:W-:Y:S02]  /*31e0*/  ATOMS.XOR RZ, [UR6+0x10], R4 ;  /* 0x00001004ffff798c */ /* 0x0003e4000b800006 */
.L_x_58:
[----:B------:R-:W-:Y:S05]  /*31f0*/  BSYNC B0 ;  /* 0x0000000000007941 */ /* 0x000fea0003800000 */
.L_x_57:
[----:B------:R-:W-:Y:S05]  /*3200*/  BRA.U UP0, `(.L_x_63) ;  /* 0x00000001006c7547 */ /* 0x000fea000b800000 */
[----:B------:R-:W-:-:S03]  /*3210*/  UMOV UR7, 0xffffffff ;  /* 0xffffffff00077882 */ /* 0x000fc60000000000 */
[----:B------:R-:W-:Y:S05]  /*3220*/  BRA.DIV UR7, `(.L_x_64) ;  /* 0x0000005e07bc7947 */ /* 0x000fea000b800000 */
[----:B------:R-:W-:-:S13]  /*3230*/  ELECT P6, URZ, PT ;  /* 0x0000000000ff782f */ /* 0x000fda00038c0000 */
.L_x_141:
[----:B------:R-:W-:Y:S05]  /*3240*/  @!P6 BRA `(.L_x_63) ;  /* 0x00000000005ce947 */ /* 0x000fea0003800000 */
[----:B-1----:R-:W1:Y:S02]  /*3250*/  LDS R3, [UR6+0x10] ;  /* 0x00001006ff037984 */ /* 0x002e640008000800 */
[----:B-1----:R-:W-:-:S04]  /*3260*/  SHF.L.U32 R3, R3, 0x1f, RZ ;  /* 0x0000001f03037819 */ /* 0x002fc800000006ff */
[----:B------:R-:W1:Y:S02]  /*3270*/  SYNCS.PHASECHK.TRANS64.TRYWAIT P0, [UR6+0x8], R3 ;  /* 0x00000803ff0075a7 */ /* 0x000e640008001106 */
[----:B-1----:R-:W-:Y:S05]  /*3280*/  @P0 BRA `(.L_x_65) ;  /* 0x0000000000080947 */ /* 0x002fea0003800000 */
[----:B------:R-:W1:Y:S02]  /*3290*/  SYNCS.PHASECHK.TRANS64.TRYWAIT P0, [UR6+0x8], R3 ;  /* 0x00000803ff0075a7 */ /* 0x000e640008001106 */
[----:B-1----:R-:W-:Y:S05]  /*32a0*/  @!P0 BRA `(.L_x_66) ;  /* 0x0000005c00bc8947 */ /* 0x002fea0003800000 */
.L_x_65:
[----:B------:R-:W2:Y:S01]  /*32b0*/  LDS R5, [UR37+0x120] ;  /* 0x00012025ff057984 */ /* 0x000ea20008000800 */
[----:B-1----:R-:W-:Y:S02]  /*32c0*/  HFMA2 R2, -RZ, RZ, 0, 5.9604644775390625e-08 ;  /* 0x00000001ff027431 */ /* 0x002fe400000001ff */
[----:B------:R-:W-:Y:S01]  /*32d0*/  IMAD.MOV.U32 R3, RZ, RZ, 0xffff ;  /* 0x0000ffffff037424 */ /* 0x000fe200078e00ff */
[----:B------:R-:W-:Y:S01]  /*32e0*/  UPRMT UR7, UR4, 0x654, UR8 ;  /* 0x0000065404077896 */ /* 0x000fe20008000008 */
[----:B--2---:R-:W-:-:S03]  /*32f0*/  IMAD.SHL.U32 R4, R5, 0x20, RZ ;  /* 0x0000002005047824 */ /* 0x004fc600078e00ff */
[-C--:B------:R-:W-:Y:S02]  /*3300*/  SHF.L.U32 R3, R3, R5.reuse, RZ ;  /* 0x0000000503037219 */ /* 0x080fe400000006ff */
[----:B------:R-:W-:Y:S01]  /*3310*/  SHF.L.U32 R5, R2, R5, RZ ;  /* 0x0000000502057219 */ /* 0x000fe200000006ff */
[----:B------:R2:W-:Y:S04]  /*3320*/  STS [UR37+0x120], R4 ;  /* 0x00012004ff007988 */ /* 0x0005e80008000825 */
[----:B------:R2:W-:Y:S04]  /*3330*/  ATOMS.OR RZ, [UR6+0x14], R3 ;  /* 0x00001403ffff798c */ /* 0x0005e8000b000006 */
[----:B------:R2:W-:Y:S01]  /*3340*/  ATOMS.OR RZ, [UR6+0x18], R5 ;  /* 0x00001805ffff798c */ /* 0x0005e2000b000006 */
[----:B------:R-:W-:Y:S03]  /*3350*/  SYNCS.ARRIVE.TRANS64.RED.A1T0 RZ, [UR7], RZ ;  /* 0x000000ffffff79a7 */ /* 0x000fe60008100407 */
[----:B------:R2:W-:Y:S01]  /*3360*/  ATOMS.XOR RZ, [UR6+0x10], R2 ;  /* 0x00001002ffff798c */ /* 0x0005e2000b800006 */
[----:B------:R-:W-:Y:S05]  /*3370*/  BRA `(.L_x_63) ;  /* 0x0000000000107947 */ /* 0x000fea0003800000 */
.L_x_56:
[----:B------:R-:W-:-:S05]  /*3380*/  MOV R2, 0xffffffff ;  /* 0xffffffff00027802 */ /* 0x000fca0000000f00 */
[----:B------:R1:W-:Y:S02]  /*3390*/  STS [UR37+0x120], R2 ;  /* 0x00012002ff007988 */ /* 0x0003e40008000825 */
[----:B-1----:R-:W-:Y:S02]  /*33a0*/  MOV R2, 0x33c0 ;  /* 0x000033c000027802 */ /* 0x002fe40000000f00 */
[----:B-----5:R-:W-:Y:S05]  /*33b0*/  CALL.REL.NOINC `($__internal_1_$__cuda_sm10x_tcgen05_guardrail_trap_phase_invalid_during_alloc) ;  /* 0x0000006400047944 */ /* 0x020fea0003c00000 */
.L_x_63:
[----:B------:R-:W-:Y:S05]  /*33c0*/  WARPSYNC.ALL ;  /* 0x0000000000007948 */ /* 0x000fea0003800000 */
[----:B------:R-:W3:Y:S01]  /*33d0*/  S2UR UR7, SR_CgaCtaId ;  /* 0x00000000000779c3 */ /* 0x000ee20000008800 */
[----:B------:R-:W-:Y:S01]  /*33e0*/  UMOV UR6, 0x400 ;  /* 0x0000040000067882 */ /* 0x000fe20000000000 */
[----:B------:R-:W-:-:S06]  /*33f0*/  NOP ;  /* 0x0000000000007918 */ /* 0x000fcc0000000000 */
[----:B------:R-:W-:Y:S06]  /*3400*/  BAR.ARV 0x6, 0xa0 ;  /* 0x0182800000007b1d */ /* 0x000fec0000002000 */
[----:B------:R-:W4:Y:S01]  /*3410*/  LDCU UR8, c[0x0][0x38c] ;  /* 0x00007180ff0877ac */ /* 0x000f220008000800 */
[----:B------:R-:W-:Y:S01]  /*3420*/  LOP3.LUT R0, R0, 0xffff, RZ, 0xc0, !PT ;  /* 0x0000ffff00007812 */ /* 0x000fe200078ec0ff */
[----:B-1----:R-:W-:Y:S01]  /*3430*/  IMAD.MOV.U32 R9, RZ, RZ, 0x1 ;  /* 0x00000001ff097424 */ /* 0x002fe200078e00ff */
[----:B------:R-:W-:Y:S01]  /*3440*/  LOP3.LUT R8, R8, 0xffff, RZ, 0xc0, !PT ;  /* 0x0000ffff08087812 */ /* 0x000fe200078ec0ff */
[----:B------:R-:W-:Y:S01]  /*3450*/  UMOV UR19, URZ ;  /* 0x000000ff00137c82 */ /* 0x000fe20008000000 */
[----:B------:R-:W-:Y:S01]  /*3460*/  R2UR UR10, R0 ;  /* 0x00000000000a72ca */ /* 0x000fe200000e0000 */
[----:B------:R-:W-:Y:S01]  /*3470*/  UMOV UR18, URZ ;  /* 0x000000ff00127c82 */ /* 0x000fe20008000000 */
[----:B------:R-:W-:Y:S01]  /*3480*/  R2UR UR11, R8 ;  /* 0x00000000080b72ca */ /* 0x000fe200000e0000 */
[----:B------:R-:W-:Y:S01]  /*3490*/  IMAD.MOV.U32 R8, RZ, RZ, RZ ;  /* 0x000000ffff087224 */ /* 0x000fe200078e00ff */
[----:B------:R-:W-:Y:S01]  /*34a0*/  UMOV UR17, URZ ;  /* 0x000000ff00117c82 */ /* 0x000fe20008000000 */
[----:B---3--:R-:W-:-:S02]  /*34b0*/  ULEA UR7, UR7, UR6, 0x18 ;  /* 0x0000000607077291 */ /* 0x008fc4000f8ec0ff */
[----:B------:R-:W-:Y:S02]  /*34c0*/  UISETP.NE.AND UP2, UPT, UR5, URZ, UPT ;  /* 0x000000ff0500728c */ /* 0x000fe4000bf45270 */
[----:B------:R-:W-:Y:S02]  /*34d0*/  UIADD3 UR12, UPT, UPT, UR7, 0x8400, URZ ;  /* 0x00008400070c7890 */ /* 0x000fe4000fffe0ff */
[----:B------:R-:W-:Y:S02]  /*34e0*/  UIADD3 UR13, UPT, UPT, UR7, 0x28400, URZ ;  /* 0x00028400070d7890 */ /* 0x000fe4000fffe0ff */
[----:B----4-:R-:W-:Y:S01]  /*34f0*/  UIADD3 UR8, UPT, UPT, UR8, 0xff, URZ ;  /* 0x000000ff08087890 */ /* 0x010fe2000fffe0ff */
[----:B--2---:R-:W1:Y:S01]  /*3500*/  LDS R2, [UR7+0x120] ;  /* 0x00012007ff027984 */ /* 0x004e620008000800 */
[----:B------:R-:W-:Y:S02]  /*3510*/  USHF.R.U32.HI UR12, URZ, 0x4, UR12 ;  /* 0x00000004ff0c7899 */ /* 0x000fe4000801160c */
[----:B------:R-:W-:-:S02]  /*3520*/  USHF.R.S32.HI UR6, URZ, 0x1f, UR8 ;  /* 0x0000001fff067899 */ /* 0x000fc40008011408 */
[----:B------:R-:W-:Y:S02]  /*3530*/  USHF.R.U32.HI UR13, URZ, 0x4, UR13 ;  /* 0x00000004ff0d7899 */ /* 0x000fe4000801160d */
[----:B------:R-:W-:Y:S02]  /*3540*/  ULEA.HI UR6, UR6, UR8, URZ, 0x8 ;  /* 0x0000000806067291 */ /* 0x000fe4000f8f40ff */
[----:B------:R-:W-:Y:S02]  /*3550*/  ULOP3.LUT UR12, UR12, 0x3fff, URZ, 0xc0, !UPT ;  /* 0x00003fff0c0c7892 */ /* 0x000fe4000f8ec0ff */
[----:B------:R-:W-:Y:S02]  /*3560*/  USHF.R.S32.HI UR6, URZ, 0x8, UR6 ;  /* 0x00000008ff067899 */ /* 0x000fe40008011406 */
[----:B------:R-:W-:Y:S02]  /*3570*/  ULOP3.LUT UR13, UR13, 0x3fff, URZ, 0xc0, !UPT ;  /* 0x00003fff0d0d7892 */ /* 0x000fe4000f8ec0ff */
[----:B------:R-:W-:Y:S01]  /*3580*/  UISETP.LT.AND UP0, UPT, UR6, 0x1, UPT ;  /* 0x000000010600788c */ /* 0x000fe2000bf01270 */
[----:B------:R-:W-:Y:S01]  /*3590*/  UMOV UR36, 0x0 ;  /* 0x0000000000247882 */ /* 0x000fe20000000000 */
        /* <DEDUP_REMOVED lines=9> */
[----:B------:R-:W-:-:S02]  /*3630*/  ULOP3.LUT UR12, UR12, 0x10000, URZ, 0xfc, !UPT ;  /* 0x000100000c0c7892 */ /* 0x000fc4000f8efcff */
[----:B------:R-:W-:Y:S02]  /*3640*/  ULOP3.LUT UR13, UR13, 0x10000, URZ, 0xfc, !UPT ;  /* 0x000100000d0d7892 */ /* 0x000fe4000f8efcff */
[----:B------:R-:W-:Y:S01]  /*3650*/  USEL UR20, UR6, 0x1, !UP0 ;  /* 0x0000000106147887 */ /* 0x000fe2000c000000 */
[----:B------:R-:W-:Y:S01]  /*3660*/  UMOV UR26, 0x0 ;  /* 0x00000000001a7882 */ /* 0x000fe20000000000 */
[----:B------:R-:W-:Y:S01]  /*3670*/  UMOV UR27, 0x10200010 ;  /* 0x10200010001b7882 */ /* 0x000fe20000000000 */
[----:B------:R-:W-:Y:S01]  /*3680*/  UMOV UR24, 0x0 ;  /* 0x0000000000187882 */ /* 0x000fe20000000000 */
[----:B------:R-:W-:Y:S01]  /*3690*/  UMOV UR25, 0x10200010 ;  /* 0x1020001000197882 */ /* 0x000fe20000000000 */
[----:B------:R-:W-:Y:S01]  /*36a0*/  UMOV UR22, 0x0 ;  /* 0x0000000000167882 */ /* 0x000fe20000000000 */
[----:B------:R-:W-:Y:S01]  /*36b0*/  UMOV UR23, 0x10200010 ;  /* 0x1020001000177882 */ /* 0x000fe20000000000 */
[----:B-1----:R-:W-:Y:S02]  /*36c0*/  R2UR UR21, R2 ;  /* 0x00000000021572ca */ /* 0x002fe400000e0000 */
[----:B------:R-:W-:-:S13]  /*36d0*/  CS2R R2, SRZ ;  /* 0x0000000000027805 */ /* 0x000fda000001ff00 */
.L_x_74:
[C---:B------:R-:W-:Y:S02]  /*36e0*/  LEA R0, R8.reuse, UR7, 0x3 ;  /* 0x0000000708007c11 */ /* 0x040fe4000f8e18ff */
[----:B------:R-:W-:Y:S02]  /*36f0*/  SHF.L.U32 R5, R3, 0x1f, RZ ;  /* 0x0000001f03057819 */ /* 0x000fe400000006ff */
[----:B------:R-:W-:Y:S02]  /*3700*/  LEA R4, R8, UR7, 0x4 ;  /* 0x0000000708047c11 */ /* 0x000fe4000f8e20ff */
[----:B------:R-:W1:Y:S02]  /*3710*/  SYNCS.PHASECHK.TRANS64.TRYWAIT P0, [R0+URZ+0x70], R5 ;  /* 0x00007005000075a7 */ /* 0x000e6400080011ff */
[----:B-1-3--:R-:W-:Y:S05]  /*3720*/  @!P0 BRA `(.L_x_67) ;  /* 0x0000005800b48947 */ /* 0x00afea0003800000 */
.L_x_142:
[----:B-1----:R-:W1:Y:S01]  /*3730*/  LDS.128 R4, [R4+0x100] ;  /* 0x0001000004047984 */ /* 0x002e620000000c00 */
[----:B------:R-:W-:Y:S02]  /*3740*/  VIADD R0, R0, 0x80 ;  /* 0x0000008000007836 */ /* 0x000fe40000000000 */
[----:B------:R-:W-:Y:S01]  /*3750*/  VIADD R8, R8, 0x1 ;  /* 0x0000000108087836 */ /* 0x000fe20000000000 */
[----:B------:R-:W-:Y:S01]  /*3760*/  @!PT LDS RZ, [RZ] ;  /* 0x00000000fffff984 */ /* 0x000fe20000000800 */
[----:B------:R-:W-:Y:S01]  /*3770*/  @!PT LDS RZ, [RZ] ;  /* 0x00000000fffff984 */ /* 0x000fe20000000800 */
[----:B------:R-:W-:Y:S01]  /*3780*/  @!PT LDS RZ, [RZ] ;  /* 0x00000000fffff984 */ /* 0x000fe20000000800 */
[----:B------:R-:W-:Y:S01]  /*3790*/  @!PT LDS RZ, [RZ] ;  /* 0x00000000fffff984 */ /* 0x000fe20000000800 */
[----:B------:R2:W-:Y:S06]  /*37a0*/  MEMBAR.ALL.CTA ;  /* 0x0000000000007992 */ /* 0x0005ec0000008000 */
[----:B--2---:R-:W2:Y:S01]  /*37b0*/  FENCE.VIEW.ASYNC.S ;  /* 0x00000000000073c6 */ /* 0x004ea20000000000 */
[----:B------:R-:W-:-:S04]  /*37c0*/  PRMT R0, RZ, 0x654, R0 ;  /* 0x00000654ff007816 */ /* 0x000fc80000000000 */
[----:B--2---:R2:W-:Y:S01]  /*37d0*/  SYNCS.ARRIVE.TRANS64.RED.A1T0 RZ, [R0+URZ], RZ ;  /* 0x000000ff00ff79a7 */ /* 0x0045e200081004ff */
[----:B-1----:R-:W-:Y:S01]  /*37e0*/  LOP3.LUT P1, RZ, R6, 0x1, RZ, 0xc0, !PT ;  /* 0x0000000106ff7812 */ /* 0x002fe2000782c0ff */
[----:B--2---:R-:W-:-:S12]  /*37f0*/  BRA.U UP2, `(.L_x_68) ;  /* 0x0000000502587547 */ /* 0x004fd8000b800000 */
[----:B------:R-:W1:Y:S01]  /*3800*/  LDCU UR8, c[0x0][0x38c] ;  /* 0x00007180ff0877ac */ /* 0x000e620008000800 */
[----:B------:R-:W-:Y:S02]  /*3810*/  PLOP3.LUT P2, PT, PT, PT, PT, 0x80, 0x8 ;  /* 0x000000000008781c */ /* 0x000fe40003f4f070 */
[----:B------:R-:W-:Y:S01]  /*3820*/  SHF.L.U32 R5, R9, 0x1f, RZ ;  /* 0x0000001f09057819 */ /* 0x000fe200000006ff */
[----:B-1----:R-:W-:Y:S02]  /*3830*/  UISETP.GE.AND UP0, UPT, UR8, 0x1, UPT ;  /* 0x000000010800788c */ /* 0x002fe4000bf06270 */
[----:B------:R-:W-:-:S04]  /*3840*/  ULEA UR8, UR19, UR7, 0x3 ;  /* 0x0000000713087291 */ /* 0x000fc8000f8e18ff */
[----:B------:R-:W-:-:S05]  /*3850*/  PLOP3.LUT P0, PT, PT, PT, UP0, 0x80, 0x8 ;  /* 0x000000000008781c */ /* 0x000fca0003f0f008 */
[----:B------:R-:W-:-:S08]  /*3860*/  @UP0 ULEA UR9, UR18, UR7, 0x3 ;  /* 0x0000000712090291 */ /* 0x000fd0000f8e18ff */
[----:B------:R-:W-:-:S04]  /*3870*/  @P0 SHF.L.U32 R0, R2, 0x1f, RZ ;  /* 0x0000001f02000819 */ /* 0x000fc800000006ff */
[----:B------:R1:W2:Y:S01]  /*3880*/  @P0 SYNCS.PHASECHK.TRANS64.TRYWAIT P2, [UR9], R0 ;  /* 0x00000000ff0005a7 */ /* 0x0002a20008041109 */
[----:B------:R-:W-:Y:S01]  /*3890*/  ULEA UR9, UR19, UR21, 0x7 ;  /* 0x0000001513097291 */ /* 0x000fe2000f8e38ff */
[----:B------:R-:W3:Y:S02]  /*38a0*/  SYNCS.PHASECHK.TRANS64.TRYWAIT P0, [UR8+0xb0], R5 ;  /* 0x0000b005ff0075a7 */ /* 0x000ee40008001108 */
[----:B-123--:R-:W-:Y:S09]  /*38b0*/  @!P0 BRA `(.L_x_69) ;  /* 0x0000005800648947 */ /* 0x00eff20003800000 */
.L_x_144:
[----:B------:R-:W-:Y:S01]  /*38c0*/  UMOV UR16, UR17 ;  /* 0x0000001100107c82 */ /* 0x000fe20008000000 */
[----:B------:R-:W-:Y:S05]  /*38d0*/  BRA.U !UP0, `(.L_x_70) ;  /* 0x0000000508107547 */ /* 0x000fea000b800000 */
[----:B------:R-:W-:Y:S02]  /*38e0*/  UIADD3 UR16, UPT, UPT, UR20, UR17, URZ ;  /* 0x0000001114107290 */ /* 0x000fe4000fffe0ff */
[----:B------:R-:W-:Y:S01]  /*38f0*/  UPLOP3.LUT UP3, UPT, UPT, UPT, UPT, 0x40, 0x4 ;  /* 0x000000000004789c */ /* 0x000fe20003f6e870 */
[----:B------:R-:W-:Y:S01]  /*3900*/  UMOV UR15, UR6 ;  /* 0x00000006000f7c82 */ /* 0x000fe20008000000 */
[----:B------:R-:W-:-:S09]  /*3910*/  UMOV UR58, UR18 ;  /* 0x00000012003a7c82 */ /* 0x000fd20008000000 */
.L_x_73:
[----:B--2---:R-:W-:Y:S01]  /*3920*/  ULEA UR14, UR58, UR7, 0x3 ;  /* 0x000000073a0e7291 */ /* 0x004fe2000f8e18ff */
[----:B---3--:R-:W-:Y:S11]  /*3930*/  @P2 BRA `(.L_x_71) ;  /* 0x00000000000c2947 */ /* 0x008ff60003800000 */
[----:B-1----:R-:W-:Y:S04]  /*3940*/  SHF.L.U32 R5, R2, 0x1f, RZ ;  /* 0x0000001f02057819 */ /* 0x002fe800000006ff */
[----:B------:R-:W1:Y:S02]  /*3950*/  SYNCS.PHASECHK.TRANS64.TRYWAIT P0, [UR14], R5 ;  /* 0x00000005ff0075a7 */ /* 0x000e64000800110e */
[----:B-1----:R-:W-:Y:S05]  /*3960*/  @!P0 BRA `(.L_x_72) ;  /* 0x0000005800508947 */ /* 0x002fea0003800000 */
.L_x_71:
[----:B------:R-:W-:Y:S01]  /*3970*/  UISETP.NE.AND UP0, UPT, UR15, 0x1, UPT ;  /* 0x000000010f00788c */ /* 0x000fe2000bf05270 */
[----:B------:R-:W-:Y:S01]  /*3980*/  PLOP3.LUT P2, PT, PT, PT, PT, 0x80, 0x8 ;  /* 0x000000000008781c */ /* 0x000fe20003f4f070 */
[----:B------:R-:W-:Y:S02]  /*3990*/  UIADD3 UR18, UPT, UPT, UR58, 0x1, URZ ;  /* 0x000000013a127890 */ /* 0x000fe4000fffe0ff */
[----:B------:R-:W-:Y:S02]  /*39a0*/  ULEA UR68, UR58, UR13, 0xa ;  /* 0x0000000d3a447291 */ /* 0x000fe4000f8e50ff */
[----:B------:R-:W-:Y:S01]  /*39b0*/  UISETP.NE.AND UP1, UPT, UR18, 0x4, UPT ;  /* 0x000000041200788c */ /* 0x000fe2000bf25270 */
[----:B------:R-:W-:Y:S01]  /*39c0*/  PLOP3.LUT P0, PT, PT, PT, UP0, 0x80, 0x8 ;  /* 0x000000000008781c */ /* 0x000fe20003f0f008 */
[----:B------:R-:W-:Y:S02]  /*39d0*/  ULEA UR66, UR58, UR12, 0xb ;  /* 0x0000000c3a427291 */ /* 0x000fe4000f8e58ff */
[----:B------:R-:W-:Y:S02]  /*39e0*/  USEL UR39, URZ, 0x1, UP1 ;  /* 0x00000001ff277887 */ /* 0x000fe40008800000 */
[----:B------:R-:W-:Y:S02]  /*39f0*/  USEL UR18, UR18, URZ, UP1 ;  /* 0x000000ff12127287 */ /* 0x000fe40008800000 */
[----:B------:R-:W-:Y:S02]  /*3a00*/  UIADD3 UR64, UPT, UPT, UR68, 0x2, URZ ;  /* 0x0000000244407890 */ /* 0x000fe4000fffe0ff */
[----:B------:R-:W-:Y:S01]  /*3a10*/  @UP0 ULEA UR38, UR18, UR7, 0x3 ;  /* 0x0000000712260291 */ /* 0x000fe2000f8e18ff */
[----:B------:R-:W-:Y:S01]  /*3a20*/  LOP3.LUT R2, R2, UR39, RZ, 0x3c, !PT ;  /* 0x0000002702027c12 */ /* 0x000fe2000f8e3cff */
[----:B------:R-:W-:Y:S02]  /*3a30*/  UIADD3 UR62, UPT, UPT, UR66, 0x2, URZ ;  /* 0x00000002423e7890 */ /* 0x000fe4000fffe0ff */
[----:B------:R-:W-:Y:S01]  /*3a40*/  UIADD3 UR60, UPT, UPT, UR68, 0x4, URZ ;  /* 0x00000004443c7890 */ /* 0x000fe2000fffe0ff */
[----:B-1----:R-:W-:Y:S01]  /*3a50*/  @P0 SHF.L.U32 R0, R2, 0x1f, RZ ;  /* 0x0000001f02000819 */ /* 0x002fe200000006ff */
[----:B------:R-:W-:Y:S02]  /*3a60*/  UIADD3 UR58, UPT, UPT, UR66, 0x4, URZ ;  /* 0x00000004423a7890 */ /* 0x000fe4000fffe0ff */
[----:B------:R-:W-:Y:S01]  /*3a70*/  UIADD3 UR56, UPT, UPT, UR68, 0x6, URZ ;  /* 0x0000000644387890 */ /* 0x000fe2000fffe0ff */
[----:B------:R2:W3:Y:S01]  /*3a80*/  @P0 SYNCS.PHASECHK.TRANS64.TRYWAIT P2, [UR38], R0 ;  /* 0x00000000ff0005a7 */ /* 0x0004e20008041126 */
[----:B------:R-:W-:Y:S02]  /*3a90*/  UIADD3 UR54, UPT, UPT, UR66, 0x6, URZ ;  /* 0x0000000642367890 */ /* 0x000fe4000fffe0ff */
        /* <DEDUP_REMOVED lines=10> */
[----:B------:R-:W-:Y:S02]  /*3b40*/  UIADD3 UR15, UPT, UPT, UR15, -0x1, URZ ;  /* 0xffffffff0f0f7890 */ /* 0x000fe4000fffe0ff */
[----:B------:R-:W-:Y:S01]  /*3b50*/  UISETP.NE.AND UP0, UPT, UR17, UR16, UPT ;  /* 0x000000101100728c */ /* 0x000fe2000bf05270 */
[----:B------:R-:W-:Y:S01]  /*3b60*/  UMOV UR69, 0x40004040 ;  /* 0x4000404000457882 */ /* 0x000fe20000000000 */
[----:B------:R-:W-:Y:S01]  /*3b70*/  UMOV UR67, 0x40004040 ;  /* 0x4000404000437882 */ /* 0x000fe20000000000 */
[----:B------:R-:W-:Y:S01]  /*3b80*/  UMOV UR65, 0x40004040 ;  /* 0x4000404000417882 */ /* 0x000fe20000000000 */
[----:B------:R-:W-:Y:S01]  /*3b90*/  UTCQMMA.2CTA gdesc[UR66], gdesc[UR68], tmem[UR9], tmem[UR36], idesc[UR37], UP3 ;  /* 0x00ff2444420075ea */ /* 0x000fe20009a00309 */
[----:B------:R-:W-:Y:S01]  /*3ba0*/  UPLOP3.LUT UP3, UPT, UPT, UPT, UPT, 0x80, 0x8 ;  /* 0x000000000008789c */ /* 0x000fe20003f6f070 */
[----:B------:R-:W-:Y:S01]  /*3bb0*/  UMOV UR63, 0x40004040 ;  /* 0x40004040003f7882 */ /* 0x000fe20000000000 */
[----:B------:R-:W-:Y:S01]  /*3bc0*/  UMOV UR61, 0x40004040 ;  /* 0x40004040003d7882 */ /* 0x000fe20000000000 */
[----:B------:R-:W-:Y:S01]  /*3bd0*/  UTCQMMA.2CTA gdesc[UR62], gdesc[UR64], tmem[UR9], tmem[UR34], idesc[UR35], UPT ;  /* 0x00ff22403e0075ea */ /* 0x000fe2000ba00309 */
[----:B------:R-:W-:Y:S01]  /*3be0*/  UMOV UR59, 0x40004040 ;  /* 0x40004040003b7882 */ /* 0x000fe20000000000 */
[----:B------:R-:W-:Y:S01]  /*3bf0*/  UMOV UR57, 0x40004040 ;  /* 0x4000404000397882 */ /* 0x000fe20000000000 */
[----:B------:R1:W-:Y:S01]  /*3c00*/  UTCQMMA.2CTA gdesc[UR58], gdesc[UR60], tmem[UR9], tmem[UR32], idesc[UR33], UPT ;  /* 0x00ff203c3a0075ea */ /* 0x0003e2000ba00309 */
        /* <DEDUP_REMOVED lines=11> */
[----:B------:R-:W-:Y:S01]  /*3cc0*/  UMOV UR39, 0x40004040 ;  /* 0x4000404000277882 */ /* 0x000fe20000000000 */
[----:B------:R2:W-:Y:S01]  /*3cd0*/  UTCQMMA.2CTA gdesc[UR42], gdesc[UR44], tmem[UR9], tmem[UR24], idesc[UR25], UPT ;  /* 0x00ff182c2a0075ea */ /* 0x0005e2000ba00309 */
[----:B------:R2:W-:Y:S01]  /*3ce0*/  UTCQMMA.2CTA gdesc[UR38], gdesc[UR40], tmem[UR9], tmem[UR22], idesc[UR23], UPT ;  /* 0x00ff1628260075ea */ /* 0x0005e2000ba00309 */
[----:B------:R2:W-:Y:S01]  /*3cf0*/  UTCBAR.2CTA.MULTICAST [UR14], URZ, UR11 ;  /* 0x000000ff0e0073e9 */ /* 0x0005e2000820080b */
[----:B-1----:R-:W-:Y:S01]  /*3d00*/  UMOV UR58, UR18 ;  /* 0x00000012003a7c82 */ /* 0x002fe20008000000 */
[----:B------:R-:W-:Y:S05]  /*3d10*/  BRA.U UP0, `(.L_x_73) ;  /* 0xfffffffd00007547 */ /* 0x000fea000b83ffff */
.L_x_70:
[----:B------:R-:W-:Y:S01]  /*3d20*/  UIADD3 UR8, UPT, UPT, UR8, 0x90, URZ ;  /* 0x0000009008087890 */ /* 0x000fe2000fffe0ff */
[----:B------:R-:W-:-:S08]  /*3d30*/  UMOV UR17, UR16 ;  /* 0x0000001000117c82 */ /* 0x000fd00008000000 */
[----:B------:R4:W-:Y:S01]  /*3d40*/  UTCBAR.2CTA.MULTICAST [UR8], URZ, UR10 ;  /* 0x000000ff080073e9 */ /* 0x0009e2000820080a */
[----:B------:R-:W-:Y:S02]  /*3d50*/  NOP ;  /* 0x0000000000007918 */ /* 0x000fe40000000000 */
.L_x_68:
[----:B------:R-:W-:Y:S01]  /*3d60*/  UIADD3 UR19, UPT, UPT, UR19, 0x1, URZ ;  /* 0x0000000113137890 */ /* 0x000fe2000fffe0ff */
[----:B------:R-:W-:-:S03]  /*3d70*/  ISETP.NE.AND P0, PT, R8, 0x2, PT ;  /* 0x000000020800780c */ /* 0x000fc60003f05270 */
[----:B------:R-:W-:Y:S01]  /*3d80*/  UISETP.NE.AND UP0, UPT, UR19, 0x4, UPT ;  /* 0x000000041300788c */ /* 0x000fe2000bf05270 */
[----:B-12---:R-:W-:Y:S02]  /*3d90*/  SEL R0, RZ, 0x1, P0 ;  /* 0x00000001ff007807 */ /* 0x006fe40000000000 */
[----:B------:R-:W-:Y:S01]  /*3da0*/  SEL R8, R8, RZ, P0 ;  /* 0x000000ff08087207 */ /* 0x000fe20000000000 */
[----:B----4-:R-:W-:Y:S01]  /*3db0*/  USEL UR8, URZ, 0x1, UP0 ;  /* 0x00000001ff087887 */ /* 0x010fe20008000000 */
[----:B------:R-:W-:Y:S01]  /*3dc0*/  LOP3.LUT R3, R3, R0, RZ, 0x3c, !PT ;  /* 0x0000000003037212 */ /* 0x000fe200078e3cff */
[----:B------:R-:W-:-:S04]  /*3dd0*/  USEL UR19, UR19, URZ, UP0 ;  /* 0x000000ff13137287 */ /* 0x000fc80008000000 */
[----:B------:R-:W-:Y:S01]  /*3de0*/  LOP3.LUT R9, R9, UR8, RZ, 0x3c, !PT ;  /* 0x0000000809097c12 */ /* 0x000fe2000f8e3cff */
[----:B------:R-:W-:Y:S07]  /*3df0*/  @P1 BRA `(.L_x_74) ;  /* 0xfffffff800381947 */ /* 0x000fee000383ffff */
[----:B------:R-:W1:Y:S01]  /*3e00*/  S2UR UR6, SR_CgaCtaId ;  /* 0x00000000000679c3 */ /* 0x000e620000008800 */
[----:B------:R-:W-:Y:S01]  /*3e10*/  ELECT P0, URZ, PT ;  /* 0x0000000000ff782f */ /* 0x000fe20003800000 */
[----:B------:R-:W-:Y:S01]  /*3e20*/  HFMA2 R0, -RZ, RZ, 0, 5.9604644775390625e-08 ;  /* 0x00000001ff007431 */ /* 0x000fe200000001ff */
[----:B------:R-:W-:-:S05]  /*3e30*/  UMOV UR8, 0x40 ;  /* 0x0000004000087882 */ /* 0x000fca0000000000 */
[----:B------:R-:W-:Y:S01]  /*3e40*/  UVIRTCOUNT.DEALLOC.SMPOOL 0x80 ;  /* 0x000000800000784c */ /* 0x000fe20000000000 */
[----:B------:R-:W-:Y:S02]  /*3e50*/  UISETP.NE.AND UP0, UPT, UR5, URZ, UPT ;  /* 0x000000ff0500728c */ /* 0x000fe4000bf05270 */
[----:B-1----:R-:W-:-:S09]  /*3e60*/  ULEA UR6, UR6, UR8, 0x18 ;  /* 0x0000000806067291 */ /* 0x002fd2000f8ec0ff */
[----:B------:R1:W-:Y:S01]  /*3e70*/  @P0 STS.U8 [UR6+0x1c], R0 ;  /* 0x00001c00ff000988 */ /* 0x0003e20008000006 */
[----:B------:R-:W-:Y:S05]  /*3e80*/  BRA.U UP0, `(.L_x_75) ;  /* 0x0000000100a07547 */ /* 0x000fea000b800000 */
[----:B------:R-:W-:Y:S01]  /*3e90*/  UIADD3 UR5, UPT, UPT, UR7, 0xb0, URZ ;  /* 0x000000b007057890 */ /* 0x000fe2000fffe0ff */
[----:B------:R-:W-:-:S03]  /*3ea0*/  SHF.L.U32 R3, R9, 0x1f, RZ ;  /* 0x0000001f09037819 */ /* 0x000fc600000006ff */
[----:B------:R-:W-:-:S09]  /*3eb0*/  ULEA UR8, UR19, UR5, 0x3 ;  /* 0x0000000513087291 */ /* 0x000fd2000f8e18ff */
[----:B------:R-:W2:Y:S02]  /*3ec0*/  SYNCS.PHASECHK.TRANS64.TRYWAIT P0, [UR8], R3 ;  /* 0x00000003ff0075a7 */ /* 0x000ea40008001108 */
[----:B--2---:R-:W-:Y:S05]  /*3ed0*/  @!P0 BRA `(.L_x_76) ;  /* 0x00000054000c8947 */ /* 0x004fea0003800000 */
.L_x_147:
        /* <DEDUP_REMOVED lines=9> */
.L_x_149:
        /* <DEDUP_REMOVED lines=9> */
.L_x_151:
[----:B------:R-:W-:-:S04]  /*4000*/  UIADD3 UR9, UPT, UPT, UR9, 0x1, URZ ;  /* 0x0000000109097890 */ /* 0x000fc8000fffe0ff */
[----:B------:R-:W-:-:S04]  /*4010*/  UISETP.NE.AND UP1, UPT, UR9, 0x4, UPT ;  /* 0x000000040900788c */ /* 0x000fc8000bf25270 */
[----:B------:R-:W-:Y:S02]  /*4020*/  USEL UR8, URZ, 0x1, UP1 ;  /* 0x00000001ff087887 */ /* 0x000fe40008800000 */
[----:B------:R-:W-:-:S04]  /*4030*/  USEL UR9, UR9, URZ, UP1 ;  /* 0x000000ff09097287 */ /* 0x000fc80008800000 */
[----:B------:R-:W-:Y:S01]  /*4040*/  ULEA UR9, UR9, UR5, 0x3 ;  /* 0x0000000509097291 */ /* 0x000fe2000f8e18ff */
[----:B-1----:R-:W-:-:S04]  /*4050*/  LOP3.LUT R3, R2, UR8, RZ, 0x3c, !PT ;  /* 0x0000000802037c12 */ /* 0x002fc8000f8e3cff */
[----:B------:R-:W-:Y:S01]  /*4060*/  SHF.L.U32 R3, R3, 0x1f, RZ ;  /* 0x0000001f03037819 */ /* 0x000fe200000006ff */
[----:B------:R-:W-:-:S04]  /*4070*/  IMAD.U32 R0, RZ, RZ, UR9 ;  /* 0x00000009ff007e24 */ /* 0x000fc8000f8e00ff */
[----:B------:R1:W2:Y:S03]  /*4080*/  SYNCS.PHASECHK.TRANS64.TRYWAIT P0, [R0+URZ], R3 ;  /* 0x00000003000075a7 */ /* 0x0002a600080011ff */
[----:B--2---:R-:W-:Y:S05]  /*4090*/  @!P0 NANOSLEEP.SYNCS 0x989680 ;  /* 0x009896800000895d */ /* 0x004fea0003900000 */
[----:B------:R-:W2:Y:S02]  /*40a0*/  @!P0 SYNCS.PHASECHK.TRANS64 P0, [R0+URZ], R3 ;  /* 0x00000003000085a7 */ /* 0x000ea400080010ff */
[----:B--2---:R-:W-:Y:S05]  /*40b0*/  @P0 BRA `(.L_x_79) ;  /* 0x0000000000200947 */ /* 0x004fea0003800000 */
.L_x_80:
[----:B--2---:R2:W4:Y:S02]  /*40c0*/  SYNCS.PHASECHK.TRANS64.TRYWAIT P0, [R0+URZ], R3 ;  /* 0x00000003000075a7 */ /* 0x00452400080011ff */
[----:B----4-:R-:W-:Y:S05]  /*40d0*/  @!P0 NANOSLEEP.SYNCS 0x989680 ;  /* 0x009896800000895d */ /* 0x010fea0003900000 */
[----:B------:R-:W4:Y:S02]  /*40e0*/  @!P0 SYNCS.PHASECHK.TRANS64 P0, [R0+URZ], R3 ;  /* 0x00000003000085a7 */ /* 0x000f2400080010ff */
[----:B----4-:R-:W-:Y:S05]  /*40f0*/  @!P0 BRA `(.L_x_80) ;  /* 0xfffffffc00f08947 */ /* 0x010fea000383ffff */
[----:B------:R-:W-:Y:S05]  /*4100*/  BRA `(.L_x_79) ;  /* 0x00000000000c7947 */ /* 0x000fea0003800000 */
.L_x_75:
[----:B------:R-:W-:-:S04]  /*4110*/  UIADD3 UR5, UPT, UPT, UR7, 0xf0, URZ ;  /* 0x000000f007057890 */ /* 0x000fc8000fffe0ff */
[----:B------:R-:W-:-:S09]  /*4120*/  UPRMT UR5, UR4, 0x654, UR5 ;  /* 0x0000065404057896 */ /* 0x000fd20008000005 */
[----:B------:R-:W-:Y:S03]  /*4130*/  SYNCS.ARRIVE.TRANS64.RED.A1T0 RZ, [UR5], RZ ;  /* 0x000000ffffff79a7 */ /* 0x000fe60008100405 */
.L_x_79:
[----:B-12---:R-:W-:Y:S01]  /*4140*/  SHF.L.U32 R3, RZ, 0x1f, RZ ;  /* 0x0000001fff037819 */ /* 0x006fe200000006ff */
[----:B------:R-:W-:Y:S01]  /*4150*/  UIADD3 UR5, UPT, UPT, UR7, 0xf0, URZ ;  /* 0x000000f007057890 */ /* 0x000fe2000fffe0ff */
[----:B------:R-:W-:Y:S02]  /*4160*/  PLOP3.LUT P0, PT, PT, PT, UP0, 0x80, 0x8 ;  /* 0x000000000008781c */ /* 0x000fe40003f0f008 */
[----:B------:R-:W1:Y:S02]  /*4170*/  SYNCS.PHASECHK.TRANS64.TRYWAIT P1, [UR7+0xf0], R3 ;  /* 0x0000f003ff0075a7 */ /* 0x000e640008021107 */
[----:B-1----:R-:W-:Y:S09]  /*4180*/  @!P1 BRA `(.L_x_81) ;  /* 0x0000005000a89947 */ /* 0x002ff20003800000 */
.L_x_153:
[----:B------:R-:W-:Y:S01]  /*4190*/  @!UP0 UPRMT UR5, UR4, 0x654, UR5 ;  /* 0x0000065404058896 */ /* 0x000fe20008000005 */
[----:B------:R-:W-:Y:S02]  /*41a0*/  UMOV UR8, 0xffff ;  /* 0x0000ffff00087882 */ /* 0x000fe40000000000 */
[----:B------:R-:W-:-:S06]  /*41b0*/  UMOV UR4, 0x1 ;  /* 0x0000000100047882 */ /* 0x000fcc0000000000 */
[----:B------:R-:W-:Y:S01]  /*41c0*/  @!P0 SYNCS.ARRIVE.TRANS64.RED.A1T0 RZ, [UR5], RZ ;  /* 0x000000ffffff89a7 */ /* 0x000fe20008100405 */
[----:B------:R-:W-:Y:S01]  /*41d0*/  NOP ;  /* 0x0000000000007918 */ /* 0x000fe20000000000 */
[----:B-1----:R-:W1:Y:S01]  /*41e0*/  LDS R0, [UR6+0x14] ;  /* 0x00001406ff007984 */ /* 0x002e620008000800 */
[----:B------:R-:W-:-:S04]  /*41f0*/  ULOP3.LUT UR5, UR21, 0xffff, URZ, 0xc0, !UPT ;  /* 0x0000ffff15057892 */ /* 0x000fc8000f8ec0ff */
[----:B------:R-:W-:-:S04]  /*4200*/  USHF.R.U32.HI UR5, URZ, 0x5, UR5 ;  /* 0x00000005ff057899 */ /* 0x000fc80008011605 */
[----:B------:R-:W-:Y:S02]  /*4210*/  USHF.L.U32 UR8, UR8, UR5, URZ ;  /* 0x0000000508087299 */ /* 0x000fe400080006ff */
[----:B------:R-:W-:-:S04]  /*4220*/  USHF.L.U32 UR4, UR4, UR5, URZ ;  /* 0x0000000504047299 */ /* 0x000fc800080006ff */
[----:B-1----:R-:W-:-:S04]  /*4230*/  LOP3.LUT R0, R0, UR8, RZ, 0xc0, !PT ;  /* 0x0000000800007c12 */ /* 0x002fc8000f8ec0ff */
[----:B------:R-:W-:-:S13]  /*4240*/  ISETP.NE.AND P0, PT, R0, UR8, PT ;  /* 0x0000000800007c0c */ /* 0x000fda000bf05270 */
[----:B------:R-:W-:Y:S05]  /*4250*/  @P0 BRA `(.L_x_82) ;  /* 0x0000000000580947 */ /* 0x000fea0003800000 */
[----:B------:R-:W1:Y:S02]  /*4260*/  LDS R0, [UR6+0x18] ;  /* 0x00001806ff007984 */ /* 0x000e640008000800 */
[----:B-1----:R-:W-:-:S04]  /*4270*/  LOP3.LUT R0, R0, UR4, RZ, 0xc0, !PT ;  /* 0x0000000400007c12 */ /* 0x002fc8000f8ec0ff */
[----:B------:R-:W-:-:S13]  /*4280*/  ISETP.NE.AND P0, PT, R0, UR4, PT ;  /* 0x0000000400007c0c */ /* 0x000fda000bf05270 */
[----:B------:R-:W-:Y:S05]  /*4290*/  @P0 BRA `(.L_x_83) ;  /* 0x00000000003c0947 */ /* 0x000fea0003800000 */
[----:B------:R-:W1:Y:S01]  /*42a0*/  S2R R2, SR_LANEID ;  /* 0x0000000000027919 */ /* 0x000e620000000000 */
[----:B------:R-:W-:Y:S01]  /*42b0*/  ULOP3.LUT UR8, URZ, UR8, URZ, 0x33, !UPT ;  /* 0x00000008ff087292 */ /* 0x000fe2000f8e33ff */
[----:B------:R-:W-:Y:S01]  /*42c0*/  LOP3.LUT R4, RZ, UR4, RZ, 0x33, !PT ;  /* 0x00000004ff047c12 */ /* 0x000fe2000f8e33ff */
[----:B------:R-:W-:Y:S02]  /*42d0*/  VOTEU.ANY UR7, UPT, PT ;  /* 0x0000000000077886 */ /* 0x000fe400038e0100 */
[----:B------:R-:W-:Y:S01]  /*42e0*/  UFLO.U32 UR7, UR7 ;  /* 0x00000007000772bd */ /* 0x000fe200080e0000 */
[----:B------:R-:W2:Y:S01]  /*42f0*/  REDUX UR4, R4 ;  /* 0x00000000040473c4 */ /* 0x000ea20000000000 */
[----:B------:R-:W-:-:S06]  /*4300*/  IMAD.U32 R0, RZ, RZ, UR8 ;  /* 0x00000008ff007e24 */ /* 0x000fcc000f8e00ff */
[----:B------:R4:W-:Y:S01]  /*4310*/  UTCATOMSWS.AND URZ, UR8 ;  /* 0x0000000800ff79e3 */ /* 0x0009e20008000000 */
[----:B------:R-:W3:Y:S01]  /*4320*/  REDUX UR5, R0 ;  /* 0x00000000000573c4 */ /* 0x000ee20000000000 */
[----:B-1----:R-:W-:Y:S01]  /*4330*/  ISETP.EQ.U32.AND P0, PT, R2, UR7, PT ;  /* 0x0000000702007c0c */ /* 0x002fe2000bf02070 */
[----:B--2---:R-:W-:Y:S01]  /*4340*/  IMAD.U32 R2, RZ, RZ, UR4 ;  /* 0x00000004ff027e24 */ /* 0x004fe2000f8e00ff */
[----:B---3--:R-:W-:-:S11]  /*4350*/  MOV R3, UR5 ;  /* 0x0000000500037c02 */ /* 0x008fd60008000f00 */
[----:B------:R4:W-:Y:S04]  /*4360*/  @P0 ATOMS.AND RZ, [UR6+0x14], R3 ;  /* 0x00001403ffff098c */ /* 0x0009e8000a800006 */
[----:B------:R4:W-:Y:S01]  /*4370*/  @P0 ATOMS.AND RZ, [UR6+0x18], R2 ;  /* 0x00001802ffff098c */ /* 0x0009e2000a800006 */
[----:B------:R-:W-:Y:S05]  /*4380*/  BRA `(.L_x_84) ;  /* 0x0000000000147947 */ /* 0x000fea0003800000 */
.L_x_83:
[----:B------:R-:W-:Y:S02]  /*4390*/  MOV R2, 0x43b0 ;  /* 0x000043b000027802 */ /* 0x000fe40000000f00 */
[----:B---3-5:R-:W-:Y:S05]  /*43a0*/  CALL.REL.NOINC `($__internal_0_$__cuda_sm10x_tcgen05_guardrail_trap_col_being_dealloced_not_returned_by_alloc) ;  /* 0x0000005000fc7944 */ /* 0x028fea0003c00000 */
[----:B------:R-:W-:Y:S05]  /*43b0*/  BRA `(.L_x_84) ;  /* 0x0000000000087947 */ /* 0x000fea0003800000 */
.L_x_82:
[----:B------:R-:W-:Y:S02]  /*43c0*/  MOV R2, 0x43e0 ;  /* 0x000043e000027802 */ /* 0x000fe40000000f00 */
[----:B---3-5:R-:W-:Y:S05]  /*43d0*/  CALL.REL.NOINC `($__internal_2_$__cuda_sm10x_tcgen05_guardrail_trap_unallocated_columns_being_dealloced) ;  /* 0x0000005400087944 */ /* 0x028fea0003c00000 */
.L_x_84:
[----:B------:R-:W-:Y:S01]  /*43e0*/  NOP ;  /* 0x0000000000007918 */ /* 0x000fe20000000000 */
[----:B----4-:R-:W-:Y:S05]  /*43f0*/  EXIT ;  /* 0x000000000000794d */ /* 0x010fea0003800000 */
.L_x_55:
[----:B------:R-:W-:-:S09]  /*4400*/  UISETP.NE.OR UP5, UPT, UR10, 0x3, !UP5 ;  /* 0x000000030a00788c */ /* 0x000fd2000efa5670 */
[----:B------:R-:W-:Y:S05]  /*4410*/  BRA.U UP5, `(.L_x_85) ;  /* 0x0000000d05407547 */ /* 0x000fea000b800000 */
[----:B------:R-:W1:Y:S01]  /*4420*/  LDC R0, c[0x0][0xb30] ;  /* 0x0002cc00ff007b82 */ /* 0x000e620000000800 */
[----:B------:R-:W2:Y:S01]  /*4430*/  LDCU.64 UR8, c[0x0][0x888] ;  /* 0x00011100ff0877ac */ /* 0x000ea20008000a00 */
[----:B------:R-:W-:Y:S02]  /*4440*/  HFMA2 R29, -RZ, RZ, 0, 0 ;  /* 0x00000000ff1d7431 */ /* 0x000fe400000001ff */
[----:B------:R-:W-:Y:S01]  /*4450*/  IMAD.MOV.U32 R31, RZ, RZ, 0x1 ;  /* 0x00000001ff1f7424 */ /* 0x000fe200078e00ff */
[----:B------:R-:W-:Y:S01]  /*4460*/  MOV R23, 0x2000 ;  /* 0x0000200000177802 */ /* 0x000fe20000000f00 */
[----:B------:R-:W3:Y:S01]  /*4470*/  LDCU.64 UR4, c[0x0][0x890] ;  /* 0x00011200ff0477ac */ /* 0x000ee20008000a00 */
[----:B------:R-:W-:Y:S01]  /*4480*/  IMAD.MOV.U32 R30, RZ, RZ, RZ ;  /* 0x000000ffff1e7224 */ /* 0x000fe200078e00ff */
[----:B------:R-:W4:Y:S01]  /*4490*/  LDC R19, c[0x0][0x370] ;  /* 0x0000dc00ff137b82 */ /* 0x000f220000000800 */
[----:B------:R-:W-:Y:S01]  /*44a0*/  UMOV UR6, 0x400 ;  /* 0x0000040000067882 */ /* 0x000fe20000000000 */
[----:B------:R-:W-:-:S02]  /*44b0*/  UPLOP3.LUT UP1, UPT, UPT, UPT, UPT, 0x40, 0x4 ;  /* 0x000000000004789c */ /* 0x000fc40003f2e870 */
[----:B------:R-:W-:-:S04]  /*44c0*/  ULEA UR6, UR37, UR6, 0x18 ;  /* 0x0000000625067291 */ /* 0x000fc8000f8ec0ff */
[----:B------:R-:W4:Y:S01]  /*44d0*/  LDC R2, c[0x0][0xb0c] ;  /* 0x0002c300ff027b82 */ /* 0x000f220000000800 */
[----:B------:R-:W-:Y:S02]  /*44e0*/  UIADD3 UR13, UPT, UPT, UR6, 0x48, URZ ;  /* 0x00000048060d7890 */ /* 0x000fe4000fffe0ff */
[----:B--2---:R-:W-:Y:S02]  /*44f0*/  UISETP.NE.U32.AND UP2, UPT, UR8, URZ, UPT ;  /* 0x000000ff0800728c */ /* 0x004fe4000bf45070 */
[----:B------:R-:W-:Y:S02]  /*4500*/  UIADD3 UR17, UPT, UPT, UR6, 0x40, URZ ;  /* 0x0000004006117890 */ /* 0x000fe4000fffe0ff */
[----:B---3--:R-:W-:Y:S01]  /*4510*/  UISETP.NE.U32.AND UP3, UPT, UR4, URZ, UPT ;  /* 0x000000ff0400728c */ /* 0x008fe2000bf65070 */
[----:B------:R-:W2:Y:S01]  /*4520*/  LDC R18, c[0x0][0xb20] ;  /* 0x0002c800ff127b82 */ /* 0x000ea20000000800 */
[----:B-1----:R-:W-:Y:S01]  /*4530*/  ISETP.NE.AND P1, PT, R0, 0x1, PT ;  /* 0x000000010000780c */ /* 0x002fe20003f25270 */
[----:B------:R-:W-:-:S02]  /*4540*/  UISETP.NE.AND.EX UP2, UPT, UR9, URZ, UPT, UP2 ;  /* 0x000000ff0900728c */ /* 0x000fc4000bf45320 */
[----:B------:R-:W-:Y:S02]  /*4550*/  UPRMT UR13, UR37, 0x654, UR13 ;  /* 0x00000654250d7896 */ /* 0x000fe4000800000d */
[----:B------:R-:W-:Y:S02]  /*4560*/  UISETP.NE.AND.EX UP3, UPT, UR5, URZ, UPT, UP3 ;  /* 0x000000ff0500728c */ /* 0x000fe4000bf65330 */
[----:B------:R-:W1:Y:S08]  /*4570*/  LDC.64 R32, c[0x0][0x348] ;  /* 0x0000d200ff207b82 */ /* 0x000e700000000a00 */
[----:B------:R-:W3:Y:S08]  /*4580*/  LDC.64 R16, c[0x0][0xb10] ;  /* 0x0002c400ff107b82 */ /* 0x000ef00000000a00 */
[----:B------:R-:W1:Y:S08]  /*4590*/  LDC.64 R6, c[0x0][0xb18] ;  /* 0x0002c600ff067b82 */ /* 0x000e700000000a00 */
[----:B------:R-:W1:Y:S08]  /*45a0*/  LDC.64 R4, c[0x0][0xb28] ;  /* 0x0002ca00ff047b82 */ /* 0x000e700000000a00 */
[----:B--2-4-:R-:W1:Y:S02]  /*45b0*/  LDC R22, c[0x0][0x374] ;  /* 0x0000dd00ff167b82 */ /* 0x014e640000000800 */
.L_x_94:
[C---:B------:R-:W-:Y:S02]  /*45c0*/  LEA R0, R30.reuse, UR6, 0x3 ;  /* 0x000000061e007c11 */ /* 0x040fe4000f8e18ff */
[----:B------:R-:W-:Y:S02]  /*45d0*/  SHF.L.U32 R3, R29, 0x1f, RZ ;  /* 0x0000001f1d037819 */ /* 0x000fe400000006ff */
[----:B------:R-:W-:Y:S02]  /*45e0*/  LEA R24, R30, UR6, 0x4 ;  /* 0x000000061e187c11 */ /* 0x000fe4000f8e20ff */
[----:B--2---:R-:W2:Y:S02]  /*45f0*/  SYNCS.PHASECHK.TRANS64.TRYWAIT P0, [R0+URZ+0x70], R3 ;  /* 0x00007003000075a7 */ /* 0x004ea400080011ff */
[----:B--2---:R-:W-:Y:S05]  /*4600*/  @!P0 BRA `(.L_x_86) ;  /* 0x0000004c00a08947 */ /* 0x004fea0003800000 */
.L_x_154:
[----:B------:R-:W-:Y:S01]  /*4610*/  ISETP.GE.AND P0, PT, R72, 0x1, PT ;  /* 0x000000014800780c */ /* 0x000fe20003f06270 */
[----:B------:R-:W4:Y:S01]  /*4620*/  LDS.128 R24, [R24+0x100] ;  /* 0x0001000018187984 */ /* 0x000f220000000c00 */
[----:B--2---:R-:W-:Y:S01]  /*4630*/  VIADD R0, R0, 0x80 ;  /* 0x0000008000007836 */ /* 0x004fe20000000000 */
[----:B------:R-:W-:Y:S01]  /*4640*/  @!PT LDS RZ, [RZ] ;  /* 0x00000000fffff984 */ /* 0x000fe20000000800 */
[----:B------:R-:W-:Y:S01]  /*4650*/  @!PT LDS RZ, [RZ] ;  /* 0x00000000fffff984 */ /* 0x000fe20000000800 */
[----:B------:R-:W-:Y:S01]  /*4660*/  @!PT LDS RZ, [RZ] ;  /* 0x00000000fffff984 */ /* 0x000fe20000000800 */
[----:B------:R-:W-:Y:S01]  /*4670*/  @!PT LDS RZ, [RZ] ;  /* 0x00000000fffff984 */ /* 0x000fe20000000800 */
[----:B------:R2:W-:Y:S06]  /*4680*/  MEMBAR.ALL.CTA ;  /* 0x0000000000007992 */ /* 0x0005ec0000008000 */
[----:B--2---:R-:W2:Y:S01]  /*4690*/  FENCE.VIEW.ASYNC.S ;  /* 0x00000000000073c6 */ /* 0x004ea20000000000 */
[----:B------:R-:W-:Y:S04]  /*46a0*/  PRMT R0, RZ, 0x654, R0 ;  /* 0x00000654ff007816 */ /* 0x000fe80000000000 */
[----:B--2---:R2:W-:Y:S01]  /*46b0*/  SYNCS.ARRIVE.TRANS64.RED.A1T0 RZ, [R0+URZ], RZ ;  /* 0x000000ff00ff79a7 */ /* 0x0045e200081004ff */
[----:B----4-:R-:W-:Y:S11]  /*46c0*/  LOP3.LUT P3, RZ, R26, 0x1, RZ, 0xc0, !PT ;  /* 0x000000011aff7812 */ /* 0x010ff6000786c0ff */
[----:B------:R-:W-:Y:S02]  /*46d0*/  @!UPT UIADD3 URZ, UPT, UPT, URZ, URZ, URZ ;  /* 0x000000fffffff290 */ /* 0x000fe4000fffe0ff */
[----:B------:R-:W-:Y:S02]  /*46e0*/  @P3 MOV R13, R24 ;  /* 0x00000018000d3202 */ /* 0x000fe40000000f00 */
[----:B------:R-:W-:Y:S01]  /*46f0*/  @P3 LOP3.LUT R8, R25, 0xffff, RZ, 0xc0, !PT ;  /* 0x0000ffff19083812 */ /* 0x000fe200078ec0ff */
[----:B--2---:R-:W-:Y:S06]  /*4700*/  @!P0 BRA `(.L_x_87) ;  /* 0x0000000000a48947 */ /* 0x004fec0003800000 */
[----:B-1----:R-:W-:Y:S01]  /*4710*/  IMAD.HI.U32 R35, R22, R7, RZ ;  /* 0x0000000716237227 */ /* 0x002fe200078e00ff */
[----:B------:R-:W-:Y:S02]  /*4720*/  ISETP.NE.AND P0, PT, R6, 0x1, PT ;  /* 0x000000010600780c */ /* 0x000fe40003f05270 */
[----:B------:R-:W-:Y:S01]  /*4730*/  ISETP.NE.AND P2, PT, R72, 0x1, PT ;  /* 0x000000014800780c */ /* 0x000fe20003f45270 */
[----:B---3--:R-:W-:Y:S01]  /*4740*/  IMAD.HI.U32 R34, R19, R16, RZ ;  /* 0x0000001013227227 */ /* 0x008fe200078e00ff */
[----:B------:R-:W-:Y:S02]  /*4750*/  SHF.R.U32.HI R35, RZ, R18, R35 ;  /* 0x00000012ff237219 */ /* 0x000fe40000011623 */
[----:B------:R-:W-:Y:S01]  /*4760*/  ISETP.NE.AND P4, PT, R2, 0x1, PT ;  /* 0x000000010200780c */ /* 0x000fe20003f85270 */
[----:B------:R-:W-:Y:S01]  /*4770*/  IMAD.HI.U32 R36, R13, R16, RZ ;  /* 0x000000100d247227 */ /* 0x000fe200078e00ff */
[----:B------:R-:W-:Y:S02]  /*4780*/  SHF.R.U32.HI R34, RZ, R17, R34 ;  /* 0x00000011ff227219 */ /* 0x000fe40000011622 */
[----:B------:R-:W-:Y:S01]  /*4790*/  SEL R3, R22, R35, !P0 ;  /* 0x0000002316037207 */ /* 0x000fe20004000000 */
[C---:B------:R-:W-:Y:S01]  /*47a0*/  IMAD.HI.U32 R35, R8.reuse, R7, RZ ;  /* 0x0000000708237227 */ /* 0x040fe200078e00ff */
[----:B------:R-:W-:Y:S02]  /*47b0*/  SEL R11, R19, R34, !P4 ;  /* 0x00000022130b7207 */ /* 0x000fe40006000000 */
[----:B------:R-:W-:Y:S01]  /*47c0*/  SHF.R.U32.HI R36, RZ, R17, R36 ;  /* 0x00000011ff247219 */ /* 0x000fe20000011624 */
[----:B------:R-:W-:Y:S01]  /*47d0*/  IMAD.HI.U32 R38, R3, R4, RZ ;  /* 0x0000000403267227 */ /* 0x000fe200078e00ff */
[----:B------:R-:W-:Y:S03]  /*47e0*/  SHF.R.U32.HI R35, RZ, R18, R35 ;  /* 0x00000012ff237219 */ /* 0x000fe60000011623 */
[----:B------:R-:W-:Y:S01]  /*47f0*/  IMAD.HI.U32 R34, R11, R4, RZ ;  /* 0x000000040b227227 */ /* 0x000fe200078e00ff */
[----:B------:R-:W-:Y:S02]  /*4800*/  @P2 SHF.R.U32.HI R3, RZ, R5, R38 ;  /* 0x00000005ff032219 */ /* 0x000fe40000011626 */
[----:B------:R-:W-:Y:S02]  /*4810*/  SEL R9, R8, R35, !P0 ;  /* 0x0000002308097207 */ /* 0x000fe40004000000 */
[----:B------:R-:W-:Y:S01]  /*4820*/  @P2 SHF.R.U32.HI R11, RZ, R5, R34 ;  /* 0x00000005ff0b2219 */ /* 0x000fe20000011622 */
[C---:B------:R-:W-:Y:S01]  /*4830*/  IMAD R10, R72.reuse, R3, RZ ;  /* 0x00000003480a7224 */ /* 0x040fe200078e02ff */
[----:B------:R-:W-:Y:S01]  /*4840*/  SEL R3, R13, R36, !P4 ;  /* 0x000000240d037207 */ /* 0x000fe20006000000 */
[C---:B------:R-:W-:Y:S03]  /*4850*/  IMAD.HI.U32 R14, R9.reuse, R4, RZ ;  /* 0x00000004090e7227 */ /* 0x040fe600078e00ff */
[----:B------:R-:W-:Y:S01]  /*4860*/  ISETP.GE.AND P0, PT, R9, R10, PT ;  /* 0x0000000a0900720c */ /* 0x000fe20003f06270 */
[C---:B------:R-:W-:Y:S01]  /*4870*/  IMAD R12, R72.reuse, R11, RZ ;  /* 0x0000000b480c7224 */ /* 0x040fe200078e02ff */
[-C--:B------:R-:W-:Y:S04]  /*4880*/  SHF.R.U32.HI R14, RZ, R5.reuse, R14 ;  /* 0x00000005ff0e7219 */ /* 0x080fe8000001160e */
[----:B------:R-:W-:Y:S02]  /*4890*/  ISETP.GE.OR P0, PT, R3, R12, P0 ;  /* 0x0000000c0300720c */ /* 0x000fe40000706670 */
[----:B------:R-:W-:Y:S05]  /*48a0*/  SEL R15, R9, R14, !P2 ;  /* 0x0000000e090f7207 */ /* 0x000fea0005000000 */
[----:B------:R-:W-:Y:S04]  /*48b0*/  IMAD.MOV R14, RZ, RZ, -R15 ;  /* 0x000000ffff0e7224 */ /* 0x000fe800078e0a0f */
[----:B------:R-:W-:Y:S02]  /*48c0*/  IMAD R14, R72, R14, R9 ;  /* 0x0000000e480e7224 */ /* 0x000fe400078e0209 */
[C---:B------:R-:W-:Y:S05]  /*48d0*/  @!P0 IMAD.HI.U32 R10, R3.reuse, R4, RZ ;  /* 0x00000004030a8227 */ /* 0x040fea00078e00ff */
[----:B------:R-:W-:Y:S04]  /*48e0*/  @!P0 SHF.R.U32.HI R10, RZ, R5, R10 ;  /* 0x00000005ff0a8219 */ /* 0x000fe8000001160a */
[----:B------:R-:W-:Y:S01]  /*48f0*/  @!P0 SEL R0, R3, R10, !P2 ;  /* 0x0000000a03008207 */ /* 0x000fe20005000000 */
[----:B------:R-:W-:Y:S03]  /*4900*/  IMAD.MOV R10, RZ, RZ, -R3 ;  /* 0x000000ffff0a7224 */ /* 0x000fe600078e0a03 */
[----:B------:R-:W-:Y:S01]  /*4910*/  @!P0 IADD3 R15, PT, PT, R15, -R0, RZ ;  /* 0x800000000f0f8210 */ /* 0x000fe20007ffe0ff */
[----:B------:R-:W-:Y:S01]  /*4920*/  @!P0 IMAD R0, R11, R14, R0 ;  /* 0x0000000e0b008224 */ /* 0x000fe200078e0200 */
[----:B------:R-:W-:Y:S01]  /*4930*/  IADD3 R11, PT, PT, -R9, RZ, RZ ;  /* 0x000000ff090b7210 */ /* 0x000fe20007ffe1ff */
[----:B------:R-:W-:Y:S02]  /*4940*/  IMAD R13, R2, R10, R13 ;  /* 0x0000000a020d7224 */ /* 0x000fe400078e020d */
[----:B------:R-:W-:Y:S02]  /*4950*/  @!P0 IMAD R9, R15, R72, R3 ;  /* 0x000000480f098224 */ /* 0x000fe400078e0203 */
[----:B------:R-:W-:Y:S02]  /*4960*/  @!P0 IMAD.MOV.U32 R3, RZ, RZ, R0 ;  /* 0x000000ffff038224 */ /* 0x000fe400078e0000 */
[----:B------:R-:W-:Y:S02]  /*4970*/  IMAD R8, R6, R11, R8 ;  /* 0x0000000b06087224 */ /* 0x000fe400078e0208 */
[----:B------:R-:W-:Y:S02]  /*4980*/  IMAD R13, R3, R2, R13 ;  /* 0x00000002030d7224 */ /* 0x000fe400078e020d */
[----:B------:R-:W-:Y:S02]  /*4990*/  IMAD R8, R9, R6, R8 ;  /* 0x0000000609087224 */ /* 0x000fe400078e0208 */
.L_x_87:
[----:B------:R-:W-:Y:S05]  /*49a0*/  BRA.U UP1, `(.L_x_88) ;  /* 0x0000000101107547 */ /* 0x000fea000b800000 */
[----:B------:R-:W-:Y:S04]  /*49b0*/  MOV R0, UR7 ;  /* 0x0000000700007c02 */ /* 0x000fe80008000f00 */
[----:B------:R-:W-:Y:S04]  /*49c0*/  SHF.L.U32 R3, R0, 0x1f, RZ ;  /* 0x0000001f00037819 */ /* 0x000fe800000006ff */
[----:B------:R-:W2:Y:S02]  /*49d0*/  SYNCS.PHASECHK.TRANS64.TRYWAIT P0, [UR6+0x68], R3 ;  /* 0x00006803ff0075a7 */ /* 0x000ea40008001106 */
[----:B--2---:R-:W-:Y:S05]  /*49e0*/  @!P0 BRA `(.L_x_89) ;  /* 0x0000004800bc8947 */ /* 0x004fea0003800000 */
.L_x_88:
[----:B------:R-:W-:Y:S02]  /*49f0*/  R2UR UR19, R21 ;  /* 0x00000000151372ca */ /* 0x000fe400000e0000 */
[----:B------:R-:W-:Y:S02]  /*4a00*/  R2UR UR18, R20 ;  /* 0x00000000141272ca */ /* 0x000fe400000e0000 */
[----:B------:R-:W-:Y:S02]  /*4a10*/  ISETP.NE.U32.AND P2, PT, RZ, UR4, PT ;  /* 0x00000004ff007c0c */ /* 0x000fe4000bf45070 */
[----:B------:R-:W-:Y:S02]  /*4a20*/  SHF.L.U32 R12, R31, 0x1f, RZ ;  /* 0x0000001f1f0c7819 */ /* 0x000fe400000006ff */
[----:B------:R-:W-:Y:S05]  /*4a30*/  ISETP.NE.AND.EX P2, PT, RZ, UR5, PT, P2 ;  /* 0x00000005ff007c0c */ /* 0x000fea000bf45320 */
[----:B------:R-:W-:Y:S02]  /*4a40*/  USHF.L.U32 UR19, UR19, 0x7, URZ ;  /* 0x0000000713137899 */ /* 0x000fe400080006ff */
[----:B------:R-:W-:Y:S01]  /*4a50*/  USHF.L.U32 UR18, UR18, 0x7, URZ ;  /* 0x0000000712127899 */ /* 0x000fe200080006ff */
[----:B------:R-:W-:Y:S11]  /*4a60*/  BRA.U !UP3, `(.L_x_90) ;  /* 0x000000010b347547 */ /* 0x000ff6000b800000 */
[----:B------:R-:W-:Y:S01]  /*4a70*/  UPLOP3.LUT UP0, UPT, UPT, UPT, UP2, 0x80, 0x8 ;  /* 0x000000000008789c */ /* 0x000fe20003f0f020 */
[----:B--2---:R-:W-:Y:S02]  /*4a80*/  HFMA2 R0, -RZ, RZ, 0, 5.9604644775390625e-08 ;  /* 0x00000001ff007431 */ /* 0x004fe400000001ff */
[----:B------:R-:W-:Y:S03]  /*4a90*/  IMAD.MOV.U32 R171, RZ, RZ, 0x1 ;  /* 0x00000001ffab7424 */ /* 0x000fe600078e00ff */
[----:B------:R-:W-:Y:S05]  /*4aa0*/  PLOP3.LUT P0, PT, PT, PT, UP0, 0x80, 0x8 ;  /* 0x000000000008781c */ /* 0x000fea0003f0f008 */
[----:B------:R-:W2:Y:S01]  /*4ab0*/  @UP0 LDCU.64 UR10, c[0x0][0x888] ;  /* 0x00011100ff0a07ac */ /* 0x000ea20008000a00 */
[----:B------:R-:W-:Y:S07]  /*4ac0*/  @UP0 UIMAD UR8, UR36, UR4, URZ ;  /* 0x00000004240802a4 */ /* 0x000fee000f8e02ff */
[----:B------:R-:W-:Y:S01]  /*4ad0*/  @!P0 PRMT R171, R0, 0x7610, R171 ;  /* 0x0000761000ab8816 */ /* 0x000fe200000000ab */
[----:B--2---:R-:W-:Y:S03]  /*4ae0*/  @UP0 UIMAD.WIDE UR10, UR8, 0x4, UR10 ;  /* 0x00000004080a08a5 */ /* 0x004fe6000f8e020a */
[----:B------:R-:W2:Y:S03]  /*4af0*/  @!UP0 LDCU UR8, c[0x0][0x880] ;  /* 0x00011000ff0887ac */ /* 0x000ea60008000800 */
[----:B------:R-:W-:Y:S01]  /*4b00*/  IMAD.U32 R10, RZ, RZ, UR10 ;  /* 0x0000000aff0a7e24 */ /* 0x000fe2000f8e00ff */
[----:B------:R-:W-:Y:S05]  /*4b10*/  MOV R11, UR11 ;  /* 0x0000000b000b7c02 */ /* 0x000fea0008000f00 */
[----:B-----5:R4:W5:Y:S02]  /*4b20*/  @P0 LDG.E R81, desc[UR46][R10.64] ;  /* 0x0000002e0a510981 */ /* 0x020964000c1e1900 */
[----:B--2-4-:R-:W-:Y:S07]  /*4b30*/  @!P0 IMAD.U32 R81, RZ, RZ, UR8 ;  /* 0x00000008ff518e24 */ /* 0x014fee000f8e00ff */
.L_x_90:
[----:B-----5:R-:W-:Y:S01]  /*4b40*/  @!P2 FSETP.EQ.AND P0, PT, R81, RZ, PT ;  /* 0x000000ff5100a20b */ /* 0x020fe20003f02000 */
[----:B------:R-:W-:Y:S01]  /*4b50*/  @!UPT UIADD3 URZ, UPT, UPT, URZ, URZ, URZ ;  /* 0x000000fffffff290 */ /* 0x000fe2000fffe0ff */
[----:B------:R-:W-:Y:S11]  /*4b60*/  @!P2 BRA `(.L_x_91) ;  /* 0x000000000014a947 */ /* 0x000ff60003800000 */
[----:B------:R-:W-:Y:S02]  /*4b70*/  LOP3.LUT P2, RZ, R171, 0xff, RZ, 0xc0, !PT ;  /* 0x000000ffabff7812 */ /* 0x000fe4000784c0ff */
[----:B------:R-:W-:Y:S04]  /*4b80*/  PLOP3.LUT P0, PT, PT, PT, UP0, 0x80, 0x8 ;  /* 0x000000000008781c */ /* 0x000fe80003f0f008 */
[----:B------:R-:W-:Y:S07]  /*4b90*/  PLOP3.LUT P0, PT, P0, PT, PT, 0x8, 0x80 ;  /* 0x000000000080781c */ /* 0x000fee000070e170 */
[----:B------:R-:W-:Y:S11]  /*4ba0*/  @P2 FSETP.EQ.AND P0, PT, R81, RZ, PT ;  /* 0x000000ff5100220b */ /* 0x000ff60003f02000 */
[----:B------:R-:W-:Y:S02]  /*4bb0*/  @!UPT UIADD3 URZ, UPT, UPT, URZ, URZ, URZ ;  /* 0x000000fffffff290 */ /* 0x000fe4000fffe0ff */
.L_x_91:
[----:B------:R-:W4:Y:S01]  /*4bc0*/  SYNCS.PHASECHK.TRANS64.TRYWAIT P2, [UR6+0x50], R12 ;  /* 0x0000500cff0075a7 */ /* 0x000f220008041106 */
[----:B------:R-:W-:Y:S04]  /*4bd0*/  ELECT P4, URZ, PT ;  /* 0x0000000000ff782f */ /* 0x000fe80003880000 */
[----:B------:R-:W-:Y:S11]  /*4be0*/  PLOP3.LUT P4, PT, P0, P4, PT, 0xf2, 0x2f ;  /* 0x00000000002f781c */ /* 0x000ff60000789e72 */
[----:B------:R-:W-:Y:S02]  /*4bf0*/  @!UPT UIADD3 URZ, UPT, UPT, URZ, URZ, URZ ;  /* 0x000000fffffff290 */ /* 0x000fe4000fffe0ff */
[----:B-1----:R-:W-:Y:S05]  /*4c00*/  @!P4 IADD3 R21, P0, PT, R32, 0x580, RZ ;  /* 0x000005802015c810 */ /* 0x002fea0007f1e0ff */
[----:B------:R-:W-:Y:S01]  /*4c10*/  @!P4 IMAD.X R20, RZ, RZ, R33, P0 ;  /* 0x000000ffff14c224 */ /* 0x000fe200000e0621 */
[----:B----4-:R-:W-:Y:S07]  /*4c20*/  @!P2 BRA `(.L_x_92) ;  /* 0x000000480044a947 */ /* 0x010fee0003800000 */
.L_x_157:
[----:B------:R-:W4:Y:S01]  /*4c30*/  LDC.64 R14, c[0x0][0xb10] ;  /* 0x0002c400ff0e7b82 */ /* 0x000f220000000a00 */
[----:B------:R-:W-:Y:S01]  /*4c40*/  @!P4 R2UR UR8, R20 ;  /* 0x000000001408c2ca */ /* 0x000fe200000e0000 */
[----:B------:R-:W-:Y:S01]  /*4c50*/  VOTEU.ALL UP1, P4 ;  /* 0x0000000000ff7886 */ /* 0x000fe20002020000 */
[----:B------:R-:W-:Y:S01]  /*4c60*/  @!P4 R2UR UR9, R21 ;  /* 0x000000001509c2ca */ /* 0x000fe200000e0000 */
[----:B------:R-:W-:Y:S01]  /*4c70*/  UMOV UR10, 0x0 ;  /* 0x00000000000a7882 */ /* 0x000fe20000000000 */
[----:B------:R-:W-:Y:S03]  /*4c80*/  UMOV UR11, 0x10000000 ;  /* 0x10000000000b7882 */ /* 0x000fe60000000000 */
[----:B------:R-:W5:Y:S01]  /*4c90*/  LDC.64 R10, c[0x0][0xb18] ;  /* 0x0002c600ff0a7b82 */ /* 0x000f620000000a00 */
[----:B------:R-:W-:Y:S01]  /*4ca0*/  @!UP1 UIADD3 UR16, UPT, UPT, UR6, 0x200, URZ ;  /* 0x0000020006109890 */ /* 0x000fe2000fffe0ff */
[----:B------:R-:W-:Y:S01]  /*4cb0*/  @P3 SHF.R.U32.HI R28, RZ, 0x10, R25 ;  /* 0x00000010ff1c3819 */ /* 0x000fe20000011619 */
[----:B------:R-:W-:Y:S01]  /*4cc0*/  VOTEU.ALL UP1, P4 ;  /* 0x0000000000ff7886 */ /* 0x000fe20002020000 */
[----:B------:R-:W-:Y:S01]  /*4cd0*/  UMOV UR20, UR36 ;  /* 0x0000002400147c82 */ /* 0x000fe20008000000 */
[----:B------:R-:W-:Y:S03]  /*4ce0*/  VIADD R30, R30, 0x1 ;  /* 0x000000011e1e7836 */ /* 0x000fe60000000000 */
[----:B--2---:R-:W2:Y:S01]  /*4cf0*/  @!P1 LDC R0, c[0x0][0xb20] ;  /* 0x0002c800ff009b82 */ /* 0x004ea20000000800 */
[----:B------:R-:W-:Y:S01]  /*4d00*/  IMAD.U32 R21, RZ, RZ, UR8 ;  /* 0x00000008ff157e24 */ /* 0x000fe2000f8e00ff */
[----:B------:R-:W-:Y:S06]  /*4d10*/  UPRMT UR8, UR37, 0x654, UR17 ;  /* 0x0000065425087896 */ /* 0x000fec0008000011 */
[----:B-1----:R-:W1:Y:S01]  /*4d20*/  @!P1 LDC R3, c[0x0][0xb0c] ;  /* 0x0002c300ff039b82 */ /* 0x002e620000000800 */
[----:B------:R-:W-:Y:S01]  /*4d30*/  IMAD.U32 R20, RZ, RZ, UR9 ;  /* 0x00000009ff147e24 */ /* 0x000fe2000f8e00ff */
[----:B------:R-:W-:Y:S04]  /*4d40*/  @!P4 R2UR UR15, R21 ;  /* 0x00000000150fc2ca */ /* 0x000fe800000e0000 */
[----:B------:R-:W-:Y:S01]  /*4d50*/  @!P4 R2UR UR14, R20 ;  /* 0x00000000140ec2ca */ /* 0x000fe200000e0000 */
[----:B------:R-:W-:Y:S11]  /*4d60*/  @!P4 IMAD.MOV.U32 R20, RZ, RZ, 0x2000 ;  /* 0x00002000ff14c424 */ /* 0x000ff600078e00ff */
[----:B------:R-:W-:Y:S01]  /*4d70*/  @!UPT UIADD3 URZ, UPT, UPT, URZ, URZ, URZ ;  /* 0x000000fffffff290 */ /* 0x000fe2000fffe0ff */
[----:B------:R1:W-:Y:S01]  /*4d80*/  @!UP1 UTMALDG.3D [UR16], [UR14], desc[UR10] ;  /* 0x00000a100e0095b4 */ /* 0x0003e20008011000 */
[----:B------:R1:W-:Y:S02]  /*4d90*/  @!P4 SYNCS.ARRIVE.TRANS64.RED.A0TR RZ, [UR6+0x40], R20 ;  /* 0x00004014ffffc9a7 */ /* 0x0003e40008300406 */
[----:B-1----:R-:W-:Y:S01]  /*4da0*/  @!P1 ISETP.NE.AND P2, PT, R3, 0x1, PT ;  /* 0x000000010300980c */ /* 0x002fe20003f45270 */
[C---:B----4-:R-:W-:Y:S01]  /*4db0*/  @!P1 IMAD.HI.U32 R14, R13.reuse, R14, RZ ;  /* 0x0000000e0d0e9227 */ /* 0x050fe200078e00ff */
[----:B-----5:R-:W-:Y:S03]  /*4dc0*/  @!P1 ISETP.NE.AND P0, PT, R10, 0x1, PT ;  /* 0x000000010a00980c */ /* 0x020fe60003f05270 */
[C---:B------:R-:W-:Y:S01]  /*4dd0*/  @!P1 IMAD.HI.U32 R11, R8.reuse, R11, RZ ;  /* 0x0000000b080b9227 */ /* 0x040fe200078e00ff */
[----:B------:R-:W-:Y:S04]  /*4de0*/  @!P1 SHF.R.U32.HI R14, RZ, R15, R14 ;  /* 0x0000000fff0e9219 */ /* 0x000fe8000001160e */
[----:B--2---:R-:W-:Y:S01]  /*4df0*/  @!P1 SHF.R.U32.HI R9, RZ, R0, R11 ;  /* 0x00000000ff099219 */ /* 0x004fe2000001160b */
[----:B------:R-:W-:Y:S01]  /*4e00*/  SYNCS.ARRIVE.TRANS64.RED.A1T0 RZ, [UR8], RZ ;  /* 0x000000ffffff79a7 */ /* 0x000fe20008100408 */
[----:B------:R-:W-:Y:S02]  /*4e10*/  @!P1 SEL R14, R13, R14, !P2 ;  /* 0x0000000e0d0e9207 */ /* 0x000fe40005000000 */
[----:B------:R-:W-:Y:S01]  /*4e20*/  @!P1 SEL R9, R8, R9, !P0 ;  /* 0x0000000908099207 */ /* 0x000fe20004000000 */
[----:B------:R-:W1:Y:S04]  /*4e30*/  SYNCS.PHASECHK.TRANS64.TRYWAIT P5, [UR6+0x58], R12 ;  /* 0x0000580cff0075a7 */ /* 0x000e6800080a1106 */
[----:B------:R-:W-:Y:S02]  /*4e40*/  @!P1 IMAD.IADD R0, R9, 0x1, -R14 ;  /* 0x0000000109009824 */ /* 0x000fe400078e0a0e */
[----:B------:R-:W-:Y:S02]  /*4e50*/  @!P1 IMAD.IADD R9, R14, 0x1, -R9 ;  /* 0x000000010e099824 */ /* 0x000fe400078e0a09 */
[----:B------:R-:W-:Y:S02]  /*4e60*/  @!P1 IMAD R13, R0, R3, R13 ;  /* 0x00000003000d9224 */ /* 0x000fe400078e020d */
[----:B------:R-:W-:Y:S01]  /*4e70*/  @!P1 IMAD R8, R9, R10, R8 ;  /* 0x0000000a09089224 */ /* 0x000fe200078e0208 */
[----:B-1----:R-:W-:Y:S06]  /*4e80*/  @!P5 BRA `(.L_x_93) ;  /* 0x0000004400c4d947 */ /* 0x002fec0003800000 */
.L_x_159:
[----:B-1----:R-:W-:Y:S01]  /*4e90*/  @!P4 IADD3 R3, P0, PT, R32, 0x580, RZ ;  /* 0x000005802003c810 */ /* 0x002fe20007f1e0ff */
[----:B------:R-:W-:Y:S01]  /*4ea0*/  VOTEU.ALL UP1, P4 ;  /* 0x0000000000ff7886 */ /* 0x000fe20002020000 */
[----:B------:R-:W-:Y:S01]  /*4eb0*/  UMOV UR20, 0x0 ;  /* 0x0000000000147882 */ /* 0x000fe20000000000 */
[----:B------:R-:W-:Y:S01]  /*4ec0*/  UMOV UR21, 0x10000000 ;  /* 0x1000000000157882 */ /* 0x000fe20000000000 */
[----:B------:R-:W-:Y:S01]  /*4ed0*/  @!P4 R2UR UR9, R3 ;  /* 0x000000000309c2ca */ /* 0x000fe200000e0000 */
[----:B------:R-:W-:Y:S01]  /*4ee0*/  @!P4 IMAD.X R0, RZ, RZ, R33, P0 ;  /* 0x000000ffff00c224 */ /* 0x000fe200000e0621 */
[----:B------:R-:W-:Y:S01]  /*4ef0*/  @!UP1 UIADD3 UR10, UPT, UPT, UR18, 0x40, URZ ;  /* 0x00000040120a9890 */ /* 0x000fe2000fffe0ff */
[----:B------:R-:W-:Y:S01]  /*4f00*/  ISETP.NE.AND P0, PT, R30, 0x2, PT ;  /* 0x000000021e00780c */ /* 0x000fe20003f05270 */
[----:B------:R-:W-:Y:S01]  /*4f10*/  UMOV UR11, UR19 ;  /* 0x00000013000b7c82 */ /* 0x000fe20008000000 */
[----:B------:R-:W-:Y:S01]  /*4f20*/  UMOV UR12, UR36 ;  /* 0x00000024000c7c82 */ /* 0x000fe20008000000 */
[----:B------:R-:W-:Y:S01]  /*4f30*/  @!P4 R2UR UR8, R0 ;  /* 0x000000000008c2ca */ /* 0x000fe200000e0000 */
[----:B------:R-:W-:Y:S01]  /*4f40*/  IMAD.IADD R20, R8, 0x1, R147 ;  /* 0x0000000108147824 */ /* 0x000fe200078e0293 */
[----:B------:R-:W-:Y:S01]  /*4f50*/  @P3 R2UR UR36, R28 ;  /* 0x000000001c2432ca */ /* 0x000fe200000e0000 */
[----:B------:R-:W-:Y:S01]  /*4f60*/  IMAD.IADD R21, R13, 0x1, R170 ;  /* 0x000000010d157824 */ /* 0x000fe200078e02aa */
[----:B------:R-:W-:Y:S02]  /*4f70*/  SEL R0, RZ, 0x1, P0 ;  /* 0x00000001ff007807 */ /* 0x000fe40000000000 */
[----:B------:R-:W-:Y:S01]  /*4f80*/  LOP3.LUT R31, R31, 0x1, RZ, 0x3c, !PT ;  /* 0x000000011f1f7812 */ /* 0x000fe200078e3cff */
[----:B------:R-:W-:Y:S01]  /*4f90*/  IMAD.U32 R10, RZ, RZ, UR9 ;  /* 0x00000009ff0a7e24 */ /* 0x000fe2000f8e00ff */
[----:B------:R-:W-:Y:S01]  /*4fa0*/  @!UP1 UIADD3 UR9, UPT, UPT, UR6, 0x48, URZ ;  /* 0x0000004806099890 */ /* 0x000fe2000fffe0ff */
[----:B------:R-:W-:Y:S02]  /*4fb0*/  LOP3.LUT R29, R29, R0, RZ, 0x3c, !PT ;  /* 0x000000001d1d7212 */ /* 0x000fe400078e3cff */
[----:B------:R-:W-:Y:S02]  /*4fc0*/  SEL R30, R30, RZ, P0 ;  /* 0x000000ff1e1e7207 */ /* 0x000fe40000000000 */
[----:B------:R-:W-:Y:S01]  /*4fd0*/  IMAD.U32 R11, RZ, RZ, UR8 ;  /* 0x00000008ff0b7e24 */ /* 0x000fe2000f8e00ff */
[----:B------:R-:W-:Y:S01]  /*4fe0*/  @!P4 R2UR UR14, R10 ;  /* 0x000000000a0ec2ca */ /* 0x000fe200000e0000 */
[----:B------:R-:W-:Y:S01]  /*4ff0*/  @!UP1 UIADD3 UR8, UPT, UPT, UR6, 0x2200, URZ ;  /* 0x0000220006089890 */ /* 0x000fe2000fffe0ff */
[----:B------:R-:W-:Y:S02]  /*5000*/  VOTEU.ALL UP1, P4 ;  /* 0x0000000000ff7886 */ /* 0x000fe40002020000 */
[----:B------:R-:W-:Y:S11]  /*5010*/  @!P4 R2UR UR15, R11 ;  /* 0x000000000b0fc2ca */ /* 0x000ff600000e0000 */
[----:B------:R-:W-:Y:S02]  /*5020*/  @!UPT UIADD3 URZ, UPT, UPT, URZ, URZ, URZ ;  /* 0x000000fffffff290 */ /* 0x000fe4000fffe0ff */
[----:B------:R2:W-:Y:S01]  /*5030*/  @!UP1 UTMALDG.3D [UR8], [UR14], desc[UR20] ;  /* 0x000014080e0095b4 */ /* 0x0005e20008011000 */
[----:B------:R2:W-:Y:S01]  /*5040*/  @!P4 SYNCS.ARRIVE.TRANS64.RED.A0TR RZ, [UR6+0x48], R23 ;  /* 0x00004817ffffc9a7 */ /* 0x0005e20008300406 */
[----:B------:R-:W-:Y:S01]  /*5050*/  UPLOP3.LUT UP1, UPT, UPT, UPT, UPT, 0x80, 0x8 ;  /* 0x000000000008789c */ /* 0x000fe20003f2f070 */
[----:B------:R-:W-:Y:S01]  /*5060*/  SYNCS.ARRIVE.TRANS64.RED.A1T0 RZ, [UR13], RZ ;  /* 0x000000ffffff79a7 */ /* 0x000fe2000810040d */
[----:B------:R-:W-:Y:S09]  /*5070*/  @P3 BRA `(.L_x_94) ;  /* 0xfffffff400503947 */ /* 0x000ff2000383ffff */
[----:B------:R-:W-:-:S04]  /*5080*/  SHF.L.U32 R3, R31, 0x1f, RZ ;  /* 0x0000001f1f037819 */ /* 0x000fc800000006ff */
[----:B------:R-:W1:Y:S02]  /*5090*/  SYNCS.PHASECHK.TRANS64.TRYWAIT P0, [UR6+0x50], R3 ;  /* 0x00005003ff0075a7 */ /* 0x000e640008001106 */
[----:B-1----:R-:W-:Y:S05]  /*50a0*/  @!P0 BRA `(.L_x_95) ;  /* 0x0000004400548947 */ /* 0x002fea0003800000 */
.L_x_161:
[----:B-1----:R-:W-:-:S07]  /*50b0*/  MOV R0, UR6 ;  /* 0x0000000600007c02 */ /* 0x002fce0008000f00 */
.L_x_96:
[----:B-1----:R-:W-:-:S04]  /*50c0*/  SHF.L.U32 R3, R31, 0x1f, RZ ;  /* 0x0000001f1f037819 */ /* 0x002fc800000006ff */
[----:B------:R1:W4:Y:S03]  /*50d0*/  SYNCS.PHASECHK.TRANS64.TRYWAIT P0, [R0+URZ+0x58], R3 ;  /* 0x00005803000075a7 */ /* 0x00032600080011ff */
[----:B----4-:R-:W-:Y:S05]  /*50e0*/  @!P0 NANOSLEEP.SYNCS 0x989680 ;  /* 0x009896800000895d */ /* 0x010fea0003900000 */
[----:B------:R-:W4:Y:S02]  /*50f0*/  @!P0 SYNCS.PHASECHK.TRANS64 P0, [R0+URZ+0x58], R3 ;  /* 0x00005803000085a7 */ /* 0x000f2400080010ff */
[----:B--2-4-:R-:W-:Y:S05]  /*5100*/  @P0 EXIT ;  /* 0x000000000000094d */ /* 0x014fea0003800000 */
[----:B------:R-:W-:Y:S05]  /*5110*/  BRA `(.L_x_96) ;  /* 0xfffffffc00e87947 */ /* 0x000fea000383ffff */
.L_x_85:
[----:B------:R-:W-:-:S06]  /*5120*/  UISETP.GE.AND UP1, UPT, UR10, 0x4, UPT ;  /* 0x000000040a00788c */ /* 0x000fcc000bf26270 */
[----:B------:R-:W-:-:S13]  /*5130*/  PLOP3.LUT P0, PT, PT, PT, UP1, 0x80, 0x8 ;  /* 0x000000000008781c */ /* 0x000fda0003f0f018 */
[----:B------:R-:W-:Y:S05]  /*5140*/  @!P0 EXIT ;  /* 0x000000000000894d */ /* 0x000fea0003800000 */
[----:B------:R-:W-:Y:S01]  /*5150*/  BAR.SYNC.DEFER_BLOCKING 0x6, 0xa0 ;  /* 0x0182800000007b1d */ /* 0x000fe20000010000 */
[C---:B------:R-:W-:Y:S01]  /*5160*/  IMAD.SHL.U32 R3, R189.reuse, 0x40, RZ ;  /* 0x00000040bd037824 */ /* 0x040fe200078e00ff */
[C---:B------:R-:W-:Y:S01]  /*5170*/  LOP3.LUT R193, R189.reuse, 0x60, RZ, 0xc0, !PT ;  /* 0x00000060bdc17812 */ /* 0x040fe200078ec0ff */
[C---:B------:R-:W-:Y:S01]  /*5180*/  IMAD.SHL.U32 R172, R189.reuse, 0x8, RZ ;  /* 0x00000008bdac7824 */ /* 0x040fe200078e00ff */
[C---:B------:R-:W-:Y:S01]  /*5190*/  LOP3.LUT R191, R189.reuse, 0x2, RZ, 0xc0, !PT ;  /* 0x00000002bdbf7812 */ /* 0x040fe200078ec0ff */
[----:B------:R-:W-:Y:S01]  /*51a0*/  IMAD.U32 R79, R189, 0x10000, RZ ;  /* 0x00010000bd4f7824 */ /* 0x000fe200078e00ff */
[----:B------:R-:W-:Y:S02]  /*51b0*/  UMOV UR49, 0x400 ;  /* 0x0000040000317882 */ /* 0x000fe40000000000 */
[----:B------:R-:W1:Y:S01]  /*51c0*/  LDC R177, c[0x0][0x370] ;  /* 0x0000dc00ffb17b82 */ /* 0x000e620000000800 */
[----:B------:R-:W-:Y:S01]  /*51d0*/  ULEA UR49, UR37, UR49, 0x18 ;  /* 0x0000003125317291 */ /* 0x000fe2000f8ec0ff */
[----:B------:R-:W-:Y:S01]  /*51e0*/  LOP3.LUT R5, R3, 0x180, RZ, 0xc0, !PT ;  /* 0x0000018003057812 */ /* 0x000fe200078ec0ff */
[----:B------:R-:W-:Y:S01]  /*51f0*/  HFMA2 R196, -RZ, RZ, 0, 0 ;  /* 0x00000000ffc47431 */ /* 0x000fe200000001ff */
[----:B------:R-:W-:Y:S01]  /*5200*/  LOP3.LUT R79, R79, 0x600000, RZ, 0xc0, !PT ;  /* 0x006000004f4f7812 */ /* 0x000fe200078ec0ff */
[----:B------:R-:W-:Y:S01]  /*5210*/  UIADD3 UR4, UPT, UPT, UR49, 0x4200, URZ ;  /* 0x0000420031047890 */ /* 0x000fe2000fffe0ff */
[----:B------:R-:W-:Y:S01]  /*5220*/  LOP3.LUT R172, R5, 0x30, R172, 0xf8, !PT ;  /* 0x0000003005ac7812 */ /* 0x000fe200078ef8ac */
[----:B------:R-:W-:Y:S01]  /*5230*/  IMAD.MOV.U32 R76, RZ, RZ, RZ ;  /* 0x000000ffff4c7224 */ /* 0x000fe200078e00ff */
[----:B------:R-:W2:Y:S01]  /*5240*/  LDC R74, c[0x0][0xb0c] ;  /* 0x0002c300ff4a7b82 */ /* 0x000ea20000000800 */
[----:B------:R-:W-:-:S02]  /*5250*/  LOP3.LUT R189, R189, 0x4, RZ, 0xc0, !PT ;  /* 0x00000004bdbd7812 */ /* 0x000fc400078ec0ff */
[----:B------:R-:W-:Y:S02]  /*5260*/  CS2R R182, SRZ ;  /* 0x0000000000b67805 */ /* 0x000fe4000001ff00 */
[----:B------:R-:W-:Y:S02]  /*5270*/  LOP3.LUT R172, R172, 0x1e40, R3, 0xf8, !PT ;  /* 0x00001e40acac7812 */ /* 0x000fe400078ef803 */
[----:B------:R-:W-:Y:S02]  /*5280*/  CS2R R180, SRZ ;  /* 0x0000000000b47805 */ /* 0x000fe4000001ff00 */
[----:B------:R-:W-:Y:S01]  /*5290*/  IADD3 R188, PT, PT, -R189, 0x2, RZ ;  /* 0x00000002bdbc7810 */ /* 0x000fe20007ffe1ff */
[----:B------:R-:W-:Y:S01]  /*52a0*/  IMAD.MOV R176, RZ, RZ, -R191 ;  /* 0x000000ffffb07224 */ /* 0x000fe200078e0abf */
[----:B------:R-:W-:Y:S01]  /*52b0*/  MOV R192, UR4 ;  /* 0x0000000400c07c02 */ /* 0x000fe20008000f00 */
[----:B------:R-:W3:Y:S01]  /*52c0*/  LDC R174, c[0x0][0xb20] ;  /* 0x0002c800ffae7b82 */ /* 0x000ee20000000800 */
[----:B------:R-:W4:Y:S01]  /*52d0*/  LDS R0, [UR49+0x120] ;  /* 0x00012031ff007984 */ /* 0x000f220008000800 */
[----:B------:R-:W-:Y:S01]  /*52e0*/  VIADD R190, R172, UR49 ;  /* 0x00000031acbe7c36 */ /* 0x000fe20008000000 */
[----:B------:R-:W1:Y:S01]  /*52f0*/  LDCU.64 UR52, c[0x0][0x348] ;  /* 0x00006900ff3477ac */ /* 0x000e620008000a00 */
[----:B------:R-:W-:-:S02]  /*5300*/  IMAD.MOV R175, RZ, RZ, -R189 ;  /* 0x000000ffffaf7224 */ /* 0x000fc400078e0abd */
[----:B------:R-:W-:Y:S01]  /*5310*/  VIADD R190, R190, 0x200 ;  /* 0x00000200bebe7836 */ /* 0x000fe20000000000 */
[----:B------:R-:W1:Y:S01]  /*5320*/  LDCU.64 UR38, c[0x0][0x888] ;  /* 0x00011100ff2677ac */ /* 0x000e620008000a00 */
[----:B------:R-:W1:Y:S01]  /*5330*/  LDC R73, c[0x0][0xb30] ;  /* 0x0002cc00ff497b82 */ /* 0x000e620000000800 */
[----:B------:R-:W1:Y:S01]  /*5340*/  LDCU.64 UR44, c[0x0][0x890] ;  /* 0x00011200ff2c77ac */ /* 0x000e620008000a00 */
[----:B------:R-:W-:-:S06]  /*5350*/  UIADD3 UR48, UPT, UPT, UR49, 0x200, URZ ;  /* 0x0000020031307890 */ /* 0x000fcc000fffe0ff */
[----:B------:R-:W1:Y:S08]  /*5360*/  LDC.64 R168, c[0x0][0xb10] ;  /* 0x0002c400ffa87b82 */ /* 0x000e700000000a00 */
[----:B------:R-:W1:Y:S08]  /*5370*/  LDC.64 R70, c[0x0][0xb18] ;  /* 0x0002c600ff467b82 */ /* 0x000e700000000a00 */
[----:B------:R-:W1:Y:S08]  /*5380*/  LDC.64 R68, c[0x0][0xb28] ;  /* 0x0002ca00ff447b82 */ /* 0x000e700000000a00 */
[----:B------:R-:W1:Y:S01]  /*5390*/  LDC.64 R166, c[0x0][0x8b0] ;  /* 0x00022c00ffa67b82 */ /* 0x000e620000000a00 */
[----:B----4-:R-:W-:-:S07]  /*53a0*/  IMAD.IADD R79, R0, 0x1, R79 ;  /* 0x00000001004f7824 */ /* 0x010fce00078e024f */
[----:B------:R-:W4:Y:S08]  /*53b0*/  LDC.64 R164, c[0x0][0x8a8] ;  /* 0x00022a00ffa47b82 */ /* 0x000f300000000a00 */
[----:B--23--:R-:W1:Y:S02]  /*53c0*/  LDC R178, c[0x0][0x374] ;  /* 0x0000dd00ffb27b82 */ /* 0x00ce640000000800 */
.L_x_123:
[----:B------:R-:W-:Y:S02]  /*53d0*/  LEA R0, R196, UR49, 0x3 ;  /* 0x00000031c4007c11 */ /* 0x000fe4000f8e18ff */
[----:B------:R-:W-:Y:S02]  /*53e0*/  SHF.L.U32 R3, R182, 0x1f, RZ ;  /* 0x0000001fb6037819 */ /* 0x000fe400000006ff */
[----:B-1----:R-:W-:Y:S02]  /*53f0*/  LEA R16, R196, UR49, 0x4 ;  /* 0x00000031c4107c11 */ /* 0x002fe4000f8e20ff */
[----:B------:R-:W2:Y:S02]  /*5400*/  SYNCS.PHASECHK.TRANS64.TRYWAIT P0, [R0+URZ+0x70], R3 ;  /* 0x00007003000075a7 */ /* 0x000ea400080011ff */
[----:B--2---:R-:W-:Y:S05]  /*5410*/  @!P0 BRA `(.L_x_97) ;  /* 0x0000004000908947 */ /* 0x004fea0003800000 */
.L_x_162:
[----:B------:R-:W3:Y:S01]  /*5420*/  LDC.64 R12, c[0x0][0xb10] ;  /* 0x0002c400ff0c7b82 */ /* 0x000ee20000000a00 */
[----:B------:R-:W4:Y:S01]  /*5430*/  LDS.128 R16, [R16+0x100] ;  /* 0x0001000010107984 */ /* 0x000f220000000c00 */
[----:B-1----:R-:W-:Y:S01]  /*5440*/  ISETP.NE.AND P1, PT, R73, 0x1, PT ;  /* 0x000000014900780c */ /* 0x002fe20003f25270 */
[----:B--2---:R-:W-:Y:S01]  /*5450*/  VIADD R0, R0, 0x80 ;  /* 0x0000008000007836 */ /* 0x004fe20000000000 */
[----:B------:R-:W-:Y:S04]  /*5460*/  ISETP.GE.AND P0, PT, R72, 0x1, PT ;  /* 0x000000014800780c */ /* 0x000fe80003f06270 */
[----:B------:R-:W1:Y:S01]  /*5470*/  LDC.64 R10, c[0x0][0xb18] ;  /* 0x0002c600ff0a7b82 */ /* 0x000e620000000a00 */
[----:B------:R-:W-:Y:S01]  /*5480*/  PRMT R0, RZ, 0x654, R0 ;  /* 0x00000654ff007816 */ /* 0x000fe20000000000 */
[----:B------:R-:W-:Y:S01]  /*5490*/  @!PT LDS RZ, [RZ] ;  /* 0x00000000fffff984 */ /* 0x000fe20000000800 */
[----:B------:R-:W-:Y:S01]  /*54a0*/  @!PT LDS RZ, [RZ] ;  /* 0x00000000fffff984 */ /* 0x000fe20000000800 */
[----:B------:R-:W-:Y:S01]  /*54b0*/  @!PT LDS RZ, [RZ] ;  /* 0x00000000fffff984 */ /* 0x000fe20000000800 */
[----:B------:R-:W-:Y:S01]  /*54c0*/  @!PT LDS RZ, [RZ] ;  /* 0x00000000fffff984 */ /* 0x000fe20000000800 */
[----:B------:R2:W-:Y:S06]  /*54d0*/  MEMBAR.ALL.CTA ;  /* 0x0000000000007992 */ /* 0x0005ec0000008000 */
[----:B--2---:R-:W2:Y:S01]  /*54e0*/  FENCE.VIEW.ASYNC.S ;  /* 0x00000000000073c6 */ /* 0x004ea20000000000 */
[----:B------:R-:W1:Y:S08]  /*54f0*/  @!P1 LDC R14, c[0x0][0xb20] ;  /* 0x0002c800ff0e9b82 */ /* 0x000e700000000800 */
[----:B------:R-:W1:Y:S01]  /*5500*/  @!P1 LDC R9, c[0x0][0xb0c] ;  /* 0x0002c300ff099b82 */ /* 0x000e620000000800 */
[----:B--2---:R2:W-:Y:S01]  /*5510*/  SYNCS.ARRIVE.TRANS64.RED.A1T0 RZ, [R0+URZ], RZ ;  /* 0x000000ff00ff79a7 */ /* 0x0045e200081004ff */
[----:B----4-:R-:W-:Y:S04]  /*5520*/  LOP3.LUT P4, RZ, R18, 0x1, RZ, 0xc0, !PT ;  /* 0x0000000112ff7812 */ /* 0x010fe8000788c0ff */
[----:B------:R-:W-:Y:S09]  /*5530*/  P2R R194, PR, RZ, 0x10 ;  /* 0x00000010ffc27803 */ /* 0x000ff20000000000 */
[----:B------:R-:W-:Y:S02]  /*5540*/  @P4 MOV R77, R16 ;  /* 0x00000010004d4202 */ /* 0x000fe40000000f00 */
[----:B------:R-:W-:Y:S01]  /*5550*/  @P4 LOP3.LUT R75, R17, 0xffff, RZ, 0xc0, !PT ;  /* 0x0000ffff114b4812 */ /* 0x000fe200078ec0ff */
[----:B--23--:R-:W-:Y:S06]  /*5560*/  @!P0 BRA `(.L_x_98) ;  /* 0x0000000000a48947 */ /* 0x00cfec0003800000 */
[----:B------:R-:W-:Y:S01]  /*5570*/  IMAD.HI.U32 R23, R178, R71, RZ ;  /* 0x00000047b2177227 */ /* 0x000fe200078e00ff */
[----:B------:R-:W-:Y:S02]  /*5580*/  ISETP.NE.AND P0, PT, R70, 0x1, PT ;  /* 0x000000014600780c */ /* 0x000fe40003f05270 */
[----:B------:R-:W-:Y:S01]  /*5590*/  ISETP.NE.AND P2, PT, R72, 0x1, PT ;  /* 0x000000014800780c */ /* 0x000fe20003f45270 */
[----:B------:R-:W-:Y:S01]  /*55a0*/  IMAD.HI.U32 R22, R177, R168, RZ ;  /* 0x000000a8b1167227 */ /* 0x000fe200078e00ff */
[----:B------:R-:W-:Y:S02]  /*55b0*/  SHF.R.U32.HI R23, RZ, R174, R23 ;  /* 0x000000aeff177219 */ /* 0x000fe40000011617 */
[----:B------:R-:W-:Y:S01]  /*55c0*/  ISETP.NE.AND P3, PT, R74, 0x1, PT ;  /* 0x000000014a00780c */ /* 0x000fe20003f65270 */
[----:B------:R-:W-:Y:S01]  /*55d0*/  IMAD.HI.U32 R26, R77, R168, RZ ;  /* 0x000000a84d1a7227 */ /* 0x000fe200078e00ff */
[----:B------:R-:W-:Y:S02]  /*55e0*/  SHF.R.U32.HI R22, RZ, R169, R22 ;  /* 0x000000a9ff167219 */ /* 0x000fe40000011616 */
[----:B------:R-:W-:Y:S01]  /*55f0*/  SEL R3, R178, R23, !P0 ;  /* 0x00000017b2037207 */ /* 0x000fe20004000000 */
[----:B------:R-:W-:Y:S01]  /*5600*/  IMAD.HI.U32 R23, R75, R71, RZ ;  /* 0x000000474b177227 */ /* 0x000fe200078e00ff */
[----:B------:R-:W-:Y:S02]  /*5610*/  SEL R7, R177, R22, !P3 ;  /* 0x00000016b1077207 */ /* 0x000fe40005800000 */
[----:B------:R-:W-:Y:S01]  /*5620*/  SHF.R.U32.HI R26, RZ, R169, R26 ;  /* 0x000000a9ff1a7219 */ /* 0x000fe2000001161a */
[-C--:B------:R-:W-:Y:S04]  /*5630*/  IMAD.HI.U32 R22, R3, R68.reuse, RZ ;  /* 0x0000004403167227 */ /* 0x080fe800078e00ff */
[----:B------:R-:W-:Y:S01]  /*5640*/  IMAD.HI.U32 R24, R7, R68, RZ ;  /* 0x0000004407187227 */ /* 0x000fe200078e00ff */
[-C--:B------:R-:W-:Y:S02]  /*5650*/  @P2 SHF.R.U32.HI R3, RZ, R69.reuse, R22 ;  /* 0x00000045ff032219 */ /* 0x080fe40000011616 */
[----:B------:R-:W-:Y:S02]  /*5660*/  SHF.R.U32.HI R22, RZ, R174, R23 ;  /* 0x000000aeff167219 */ /* 0x000fe40000011617 */
[----:B------:R-:W-:Y:S01]  /*5670*/  @P2 SHF.R.U32.HI R7, RZ, R69, R24 ;  /* 0x00000045ff072219 */ /* 0x000fe20000011618 */
[C---:B------:R-:W-:Y:S01]  /*5680*/  IMAD R2, R72.reuse, R3, RZ ;  /* 0x0000000348027224 */ /* 0x040fe200078e02ff */
[----:B------:R-:W-:Y:S02]  /*5690*/  SEL R5, R75, R22, !P0 ;  /* 0x000000164b057207 */ /* 0x000fe40004000000 */
[----:B------:R-:W-:Y:S01]  /*56a0*/  SEL R3, R77, R26, !P3 ;  /* 0x0000001a4d037207 */ /* 0x000fe20005800000 */
[----:B------:R-:W-:Y:S01]  /*56b0*/  IMAD R4, R72, R7, RZ ;  /* 0x0000000748047224 */ /* 0x000fe200078e02ff */
[C---:B------:R-:W-:Y:S01]  /*56c0*/  ISETP.GE.AND P0, PT, R5.reuse, R2, PT ;  /* 0x000000020500720c */ /* 0x040fe20003f06270 */
[----:B------:R-:W-:Y:S03]  /*56d0*/  IMAD.HI.U32 R6, R5, R68, RZ ;  /* 0x0000004405067227 */ /* 0x000fe600078e00ff */
[----:B------:R-:W-:Y:S01]  /*56e0*/  ISETP.GE.OR P0, PT, R3, R4, P0 ;  /* 0x000000040300720c */ /* 0x000fe20000706670 */
[----:B------:R-:W-:Y:S01]  /*56f0*/  IMAD.MOV R4, RZ, RZ, -R3 ;  /* 0x000000ffff047224 */ /* 0x000fe200078e0a03 */
[-C--:B------:R-:W-:Y:S03]  /*5700*/  SHF.R.U32.HI R6, RZ, R69.reuse, R6 ;  /* 0x00000045ff067219 */ /* 0x080fe60000011606 */
[----:B------:R-:W-:Y:S01]  /*5710*/  IMAD R77, R74, R4, R77 ;  /* 0x000000044a4d7224 */ /* 0x000fe200078e024d */
[----:B------:R-:W-:Y:S05]  /*5720*/  SEL R15, R5, R6, !P2 ;  /* 0x00000006050f7207 */ /* 0x000fea0005000000 */
[----:B------:R-:W-:Y:S02]  /*5730*/  IMAD.MOV R6, RZ, RZ, -R15 ;  /* 0x000000ffff067224 */ /* 0x000fe400078e0a0f */
[C---:B------:R-:W-:Y:S04]  /*5740*/  @!P0 IMAD.HI.U32 R2, R3.reuse, R68, RZ ;  /* 0x0000004403028227 */ /* 0x040fe800078e00ff */
[----:B------:R-:W-:Y:S01]  /*5750*/  IMAD R6, R72, R6, R5 ;  /* 0x0000000648067224 */ /* 0x000fe200078e0205 */
[----:B------:R-:W-:Y:S04]  /*5760*/  @!P0 SHF.R.U32.HI R2, RZ, R69, R2 ;  /* 0x00000045ff028219 */ /* 0x000fe80000011602 */
[----:B------:R-:W-:Y:S02]  /*5770*/  @!P0 SEL R0, R3, R2, !P2 ;  /* 0x0000000203008207 */ /* 0x000fe40005000000 */
[----:B------:R-:W-:Y:S02]  /*5780*/  IADD3 R2, PT, PT, -R5, RZ, RZ ;  /* 0x000000ff05027210 */ /* 0x000fe40007ffe1ff */
[----:B------:R-:W-:Y:S01]  /*5790*/  @!P0 IADD3 R8, PT, PT, R15, -R0, RZ ;  /* 0x800000000f088210 */ /* 0x000fe20007ffe0ff */
[----:B------:R-:W-:Y:S02]  /*57a0*/  @!P0 IMAD R0, R7, R6, R0 ;  /* 0x0000000607008224 */ /* 0x000fe400078e0200 */
[----:B------:R-:W-:Y:S02]  /*57b0*/  IMAD R75, R70, R2, R75 ;  /* 0x00000002464b7224 */ /* 0x000fe400078e024b */
[----:B------:R-:W-:Y:S02]  /*57c0*/  @!P0 IMAD R5, R8, R72, R3 ;  /* 0x0000004808058224 */ /* 0x000fe400078e0203 */
[----:B------:R-:W-:Y:S04]  /*57d0*/  @!P0 IMAD.MOV.U32 R3, RZ, RZ, R0 ;  /* 0x000000ffff038224 */ /* 0x000fe800078e0000 */
[----:B------:R-:W-:Y:S02]  /*57e0*/  IMAD R77, R3, R74, R77 ;  /* 0x0000004a034d7224 */ /* 0x000fe400078e024d */
[----:B------:R-:W-:Y:S07]  /*57f0*/  IMAD R75, R5, R70, R75 ;  /* 0x00000046054b7224 */ /* 0x000fee00078e024b */
.L_x_98:
[----:B-1----:R-:W-:Y:S01]  /*5800*/  @!P1 ISETP.NE.AND P0, PT, R10, 0x1, PT ;  /* 0x000000010a00980c */ /* 0x002fe20003f05270 */
[----:B------:R-:W-:Y:S01]  /*5810*/  @!P1 IMAD.HI.U32 R0, R77, R12, RZ ;  /* 0x0000000c4d009227 */ /* 0x000fe200078e00ff */
[----:B------:R-:W-:Y:S01]  /*5820*/  @!P1 ISETP.NE.AND P2, PT, R9, 0x1, PT ;  /* 0x000000010900980c */ /* 0x000fe20003f45270 */
[----:B------:R-:W-:Y:S01]  /*5830*/  ULOP3.LUT UP0, URZ, UR48, 0x1b0, URZ, 0xc0, !UPT ;  /* 0x000001b030ff7892 */ /* 0x000fe2000f80c0ff */
[----:B------:R-:W-:Y:S01]  /*5840*/  R2UR UR42, R21 ;  /* 0x00000000152a72ca */ /* 0x000fe200000e0000 */
[----:B------:R-:W-:Y:S01]  /*5850*/  @!P1 IMAD.HI.U32 R3, R75, R11, RZ ;  /* 0x0000000b4b039227 */ /* 0x000fe200078e00ff */
[----:B------:R-:W-:Y:S02]  /*5860*/  @!P1 SHF.R.U32.HI R0, RZ, R13, R0 ;  /* 0x0000000dff009219 */ /* 0x000fe40000011600 */
[----:B------:R-:W-:Y:S01]  /*5870*/  R2UR UR41, R20 ;  /* 0x00000000142972ca */ /* 0x000fe200000e0000 */
[----:B------:R-:W-:Y:S01]  /*5880*/  VIADD R196, R196, 0x1 ;  /* 0x00000001c4c47836 */ /* 0x000fe20000000000 */
[----:B------:R-:W-:Y:S02]  /*5890*/  @!P1 SHF.R.U32.HI R2, RZ, R14, R3 ;  /* 0x0000000eff029219 */ /* 0x000fe40000011603 */
[----:B------:R-:W-:Y:S02]  /*58a0*/  @!P1 SEL R3, R77, R0, !P2 ;  /* 0x000000004d039207 */ /* 0x000fe40005000000 */
[----:B------:R-:W-:Y:S02]  /*58b0*/  @!P1 SEL R2, R75, R2, !P0 ;  /* 0x000000024b029207 */ /* 0x000fe40004000000 */
[----:B------:R-:W-:Y:S01]  /*58c0*/  @P4 SHF.R.U32.HI R179, RZ, 0x10, R17 ;  /* 0x00000010ffb34819 */ /* 0x000fe20000011611 */
[----:B------:R-:W-:Y:S02]  /*58d0*/  USHF.L.U32 UR42, UR42, 0x7, URZ ;  /* 0x000000072a2a7899 */ /* 0x000fe400080006ff */
[----:B------:R-:W-:Y:S02]  /*58e0*/  @!P1 IMAD.IADD R0, R2, 0x1, -R3 ;  /* 0x0000000102009824 */ /* 0x000fe400078e0a03 */
[----:B------:R-:W-:Y:S01]  /*58f0*/  @!P1 IMAD.IADD R2, R3, 0x1, -R2 ;  /* 0x0000000103029824 */ /* 0x000fe200078e0a02 */
[----:B------:R-:W-:Y:S01]  /*5900*/  USHF.L.U32 UR41, UR41, 0x7, URZ ;  /* 0x0000000729297899 */ /* 0x000fe200080006ff */
[----:B------:R-:W-:Y:S02]  /*5910*/  @!P1 IMAD R77, R0, R9, R77 ;  /* 0x00000009004d9224 */ /* 0x000fe400078e024d */
[----:B------:R-:W-:Y:S01]  /*5920*/  @!P1 IMAD R75, R2, R10, R75 ;  /* 0x0000000a024b9224 */ /* 0x000fe200078e024b */
[----:B------:R-:W-:Y:S08]  /*5930*/  BRA.U !UP0, `(.L_x_99) ;  /* 0x0000000108407547 */ /* 0x000ff0000b800000 */
[----:B------:R-:W1:Y:S01]  /*5940*/  LDCU.64 UR8, c[0x4][0x80] ;  /* 0x01001000ff0877ac */ /* 0x000e620008000a00 */
[----:B------:R-:W-:Y:S01]  /*5950*/  MOV R3, 0x0 ;  /* 0x0000000000037802 */ /* 0x000fe20000000f00 */
[----:B------:R-:W-:Y:S02]  /*5960*/  HFMA2 R12, -RZ, RZ, 0, 5.9604644775390625e-08 ;  /* 0x00000001ff0c7431 */ /* 0x000fe400000001ff */
[----:B------:R-:W-:Y:S02]  /*5970*/  IMAD.MOV.U32 R8, RZ, RZ, 0x70 ;  /* 0x00000070ff087424 */ /* 0x000fe400078e00ff */
[----:B------:R-:W-:Y:S01]  /*5980*/  IMAD.MOV.U32 R13, RZ, RZ, RZ ;  /* 0x000000ffff0d7224 */ /* 0x000fe200078e00ff */
[----:B------:R-:W2:Y:S01]  /*5990*/  LDCU.64 UR6, c[0x4][0x88] ;  /* 0x01001100ff0677ac */ /* 0x000ea20008000a00 */
[----:B------:R-:W3:Y:S01]  /*59a0*/  LDC.64 R2, c[0x4][R3] ;  /* 0x0100000003027b82 */ /* 0x000ee20000000a00 */
[----:B------:R-:W4:Y:S01]  /*59b0*/  LDCU.64 UR4, c[0x4][0x8] ;  /* 0x01000100ff0477ac */ /* 0x000f220008000a00 */
[----:B-1----:R-:W-:Y:S01]  /*59c0*/  MOV R5, UR9 ;  /* 0x0000000900057c02 */ /* 0x002fe20008000f00 */
[----:B------:R-:W-:Y:S01]  /*59d0*/  IMAD.U32 R4, RZ, RZ, UR8 ;  /* 0x00000008ff047e24 */ /* 0x000fe2000f8e00ff */
[----:B--2---:R-:W-:Y:S01]  /*59e0*/  MOV R7, UR7 ;  /* 0x0000000700077c02 */ /* 0x004fe20008000f00 */
[----:B------:R-:W-:Y:S01]  /*59f0*/  IMAD.U32 R6, RZ, RZ, UR6 ;  /* 0x00000006ff067e24 */ /* 0x000fe2000f8e00ff */
[----:B----4-:R-:W-:Y:S01]  /*5a00*/  MOV R11, UR5 ;  /* 0x00000005000b7c02 */ /* 0x010fe20008000f00 */
[----:B------:R-:W-:Y:S02]  /*5a10*/  IMAD.U32 R10, RZ, RZ, UR4 ;  /* 0x00000004ff0a7e24 */ /* 0x000fe4000f8e00ff */
[----:B------:R-:W-:Y:S07]  /*5a20*/  LEPC R20, `(.L_x_99) ;  /* 0x000000001014794e */ /* 0x000fee0000000000 */
[----:B---3-5:R-:W-:Y:S05]  /*5a30*/  CALL.ABS.NOINC R2 ;  /* 0x0000000002007343 */ /* 0x028fea0003c00000 */
.L_x_99:
[----:B------:R-:W-:Y:S01]  /*5a40*/  LOP3.LUT P0, RZ, R192, 0x1b0, RZ, 0xc0, !PT ;  /* 0x000001b0c0ff7812 */ /* 0x000fe2000780c0ff */
[----:B------:R-:W-:Y:S11]  /*5a50*/  BSSY.RECONVERGENT B6, `(.L_x_100) ;  /* 0x0000013000067945 */ /* 0x000ff60003800200 */
[----:B------:R-:W-:Y:S01]  /*5a60*/  @!UPT UIADD3 URZ, UPT, UPT, URZ, URZ, URZ ;  /* 0x000000fffffff290 */ /* 0x000fe2000fffe0ff */
[----:B------:R-:W-:Y:S05]  /*5a70*/  @!P0 BRA `(.L_x_101) ;  /* 0x0000000000408947 */ /* 0x000fea0003800000 */
        /* <DEDUP_REMOVED lines=16> */
.L_x_101:
[----:B------:R-:W-:Y:S05]  /*5b80*/  BSYNC.RECONVERGENT B6 ;  /* 0x0000000000067941 */ /* 0x000fea0003800200 */
.L_x_100:
[----:B------:R-:W-:Y:S01]  /*5b90*/  ISETP.NE.U32.AND P4, PT, R166, RZ, PT ;  /* 0x000000ffa600720c */ /* 0x000fe20003f85070 */
[----:B------:R-:W-:Y:S01]  /*5ba0*/  UISETP.NE.AND UP2, UPT, UR50, URZ, UPT ;  /* 0x000000ff3200728c */ /* 0x000fe2000bf45270 */
[----:B------:R-:W-:Y:S01]  /*5bb0*/  ISETP.NE.U32.AND P2, PT, RZ, UR38, PT ;  /* 0x00000026ff007c0c */ /* 0x000fe2000bf45070 */
[----:B------:R-:W-:Y:S01]  /*5bc0*/  UISETP.NE.U32.AND UP1, UPT, UR44, URZ, UPT ;  /* 0x000000ff2c00728c */ /* 0x000fe2000bf25070 */
[----:B------:R-:W-:Y:S01]  /*5bd0*/  ISETP.NE.AND.EX P4, PT, R167, RZ, PT, P4 ;  /* 0x000000ffa700720c */ /* 0x000fe20003f85340 */
[----:B------:R-:W-:Y:S01]  /*5be0*/  UPLOP3.LUT UP0, UPT, UPT, UPT, UPT, 0x40, 0x4 ;  /* 0x000000000004789c */ /* 0x000fe20003f0e870 */
[----:B------:R-:W-:Y:S01]  /*5bf0*/  ISETP.NE.AND.EX P2, PT, RZ, UR39, PT, P2 ;  /* 0x00000027ff007c0c */ /* 0x000fe2000bf45320 */
[----:B------:R-:W-:Y:S01]  /*5c00*/  UISETP.NE.AND.EX UP1, UPT, UR45, URZ, UPT, UP1 ;  /* 0x000000ff2d00728c */ /* 0x000fe2000bf25310 */
[----:B------:R-:W-:Y:S04]  /*5c10*/  PLOP3.LUT P1, PT, PT, PT, UP2, 0x80, 0x8 ;  /* 0x000000000008781c */ /* 0x000fe80003f2f028 */
[----:B------:R-:W-:Y:S06]  /*5c20*/  @UP2 UPLOP3.LUT UP0, UPT, UPT, UPT, UP1, 0x80, 0x8 ;  /* 0x000000000008289c */ /* 0x000fec0003f0f010 */
[----:B------:R-:W-:Y:S01]  /*5c30*/  PLOP3.LUT P0, PT, PT, PT, UP0, 0x80, 0x8 ;  /* 0x000000000008781c */ /* 0x000fe20003f0f008 */
[----:B------:R-:W-:Y:S01]  /*5c40*/  @!UPT UIADD3 URZ, UPT, UPT, URZ, URZ, URZ ;  /* 0x000000fffffff290 */ /* 0x000fe2000fffe0ff */
[----:B------:R-:W-:Y:S11]  /*5c50*/  BRA.U !UP1, `(.L_x_102) ;  /* 0x0000000109387547 */ /* 0x000ff6000b800000 */
[----:B------:R-:W-:Y:S01]  /*5c60*/  UISETP.NE.U32.AND UP0, UPT, UR38, URZ, UPT ;  /* 0x000000ff2600728c */ /* 0x000fe2000bf05070 */
[----:B------:R-:W-:Y:S02]  /*5c70*/  HFMA2 R0, -RZ, RZ, 0, 5.9604644775390625e-08 ;  /* 0x00000001ff007431 */ /* 0x000fe400000001ff */
[----:B------:R-:W-:Y:S01]  /*5c80*/  IMAD.MOV.U32 R171, RZ, RZ, 0x1 ;  /* 0x00000001ffab7424 */ /* 0x000fe200078e00ff */
[----:B------:R-:W-:Y:S06]  /*5c90*/  UISETP.NE.AND.EX UP0, UPT, UR39, URZ, UPT, UP0 ;  /* 0x000000ff2700728c */ /* 0x000fec000bf05300 */
[----:B------:R-:W-:Y:S05]  /*5ca0*/  PLOP3.LUT P3, PT, PT, PT, UP0, 0x80, 0x8 ;  /* 0x000000000008781c */ /* 0x000fea0003f6f008 */
[----:B------:R-:W1:Y:S01]  /*5cb0*/  @UP0 LDCU.64 UR6, c[0x0][0x888] ;  /* 0x00011100ff0607ac */ /* 0x000e620008000a00 */
[----:B------:R-:W-:Y:S07]  /*5cc0*/  @UP0 UIMAD UR4, UR36, UR44, URZ ;  /* 0x0000002c240402a4 */ /* 0x000fee000f8e02ff */
[----:B------:R-:W-:Y:S01]  /*5cd0*/  @!P3 PRMT R171, R0, 0x7610, R171 ;  /* 0x0000761000abb816 */ /* 0x000fe200000000ab */
[----:B-1----:R-:W-:Y:S03]  /*5ce0*/  @UP0 UIMAD.WIDE UR6, UR4, 0x4, UR6 ;  /* 0x00000004040608a5 */ /* 0x002fe6000f8e0206 */
[----:B------:R-:W1:Y:S03]  /*5cf0*/  @!UP0 LDCU UR4, c[0x0][0x880] ;  /* 0x00011000ff0487ac */ /* 0x000e660008000800 */
[----:B------:R-:W-:Y:S01]  /*5d00*/  IMAD.U32 R2, RZ, RZ, UR6 ;  /* 0x00000006ff027e24 */ /* 0x000fe2000f8e00ff */
[----:B------:R-:W-:Y:S05]  /*5d10*/  MOV R3, UR7 ;  /* 0x0000000700037c02 */ /* 0x000fea0008000f00 */
[----:B-----5:R2:W5:Y:S02]  /*5d20*/  @P3 LDG.E R81, desc[UR46][R2.64] ;  /* 0x0000002e02513981 */ /* 0x020564000c1e1900 */
[----:B-12---:R-:W-:Y:S02]  /*5d30*/  @!P3 IMAD.U32 R81, RZ, RZ, UR4 ;  /* 0x00000004ff51be24 */ /* 0x006fe4000f8e00ff */
.L_x_102:
[----:B------:R-:W-:Y:S05]  /*5d40*/  @!P4 BRA `(.L_x_103) ;  /* 0x000000000020c947 */ /* 0x000fea0003800000 */
[----:B------:R-:W-:Y:S04]  /*5d50*/  ISETP.NE.U32.AND P3, PT, R164, RZ, PT ;  /* 0x000000ffa400720c */ /* 0x000fe80003f65070 */
[----:B------:R-:W-:Y:S11]  /*5d60*/  ISETP.NE.AND.EX P3, PT, R165, RZ, PT, P3 ;  /* 0x000000ffa500720c */ /* 0x000ff60003f65330 */
[----:B------:R-:W-:Y:S02]  /*5d70*/  @!UPT UIADD3 URZ, UPT, UPT, URZ, URZ, URZ ;  /* 0x000000fffffff290 */ /* 0x000fe4000fffe0ff */
[----:B------:R-:W1:Y:S01]  /*5d80*/  @P3 LDC.64 R2, c[0x0][0x8a8] ;  /* 0x00022a00ff023b82 */ /* 0x000e620000000a00 */
[----:B------:R-:W-:Y:S04]  /*5d90*/  @P3 IMAD R0, R166, UR36, RZ ;  /* 0x00000024a6003c24 */ /* 0x000fe8000f8e02ff */
[----:B-1----:R-:W-:Y:S05]  /*5da0*/  @P3 IMAD.WIDE R2, R0, 0x4, R2 ;  /* 0x0000000400023825 */ /* 0x002fea00078e0202 */
[----:B-----5:R1:W5:Y:S02]  /*5db0*/  @P3 LDG.E R78, desc[UR46][R2.64] ;  /* 0x0000002e024e3981 */ /* 0x020364000c1e1900 */
[----:B-1----:R-:W2:Y:S02]  /*5dc0*/  @!P3 LDC R78, c[0x0][0x8a0] ;  /* 0x00022800ff4ebb82 */ /* 0x002ea40000000800 */
.L_x_103:
[----:B-----5:R-:W-:Y:S01]  /*5dd0*/  FSETP.NEU.AND P4, PT, R81, RZ, PT ;  /* 0x000000ff5100720b */ /* 0x020fe20003f8d000 */
[----:B------:R-:W-:Y:S01]  /*5de0*/  BSSY B1, `(.L_x_104) ;  /* 0x0000047000017945 */ /* 0x000fe20003800000 */
[----:B------:R-:W-:Y:S01]  /*5df0*/  SEL R5, RZ, 0xffffffff, P2 ;  /* 0xffffffffff057807 */ /* 0x000fe20001000000 */
[----:B------:R-:W-:Y:S01]  /*5e00*/  IMAD.MOV.U32 R208, RZ, RZ, 0x1 ;  /* 0x00000001ffd07424 */ /* 0x000fe200078e00ff */
[----:B------:R-:W-:Y:S01]  /*5e10*/  LOP3.LUT P3, RZ, R171, 0xff, RZ, 0xc0, !PT ;  /* 0x000000ffabff7812 */ /* 0x000fe2000786c0ff */
[C---:B------:R-:W-:Y:S01]  /*5e20*/  IMAD R80, R76.reuse, 0x80, R79 ;  /* 0x000000804c507824 */ /* 0x040fe200078e024f */
[----:B------:R-:W-:Y:S02]  /*5e30*/  @P1 SEL R0, RZ, 0xffffffff, P4 ;  /* 0xffffffffff001807 */ /* 0x000fe40002000000 */
[----:B------:R-:W-:Y:S02]  /*5e40*/  CS2R R162, SRZ ;  /* 0x0000000000a27805 */ /* 0x000fe4000001ff00 */
[----:B------:R-:W-:Y:S02]  /*5e50*/  LEA R3, R181, UR49, 0x3 ;  /* 0x00000031b5037c11 */ /* 0x000fe4000f8e18ff */
[----:B------:R-:W-:Y:S02]  /*5e60*/  CS2R R160, SRZ ;  /* 0x0000000000a07805 */ /* 0x000fe4000001ff00 */
[----:B------:R-:W-:Y:S02]  /*5e70*/  @P0 SEL R0, R5, R0, !P3 ;  /* 0x0000000005000207 */ /* 0x000fe40005800000 */
[----:B------:R-:W-:Y:S02]  /*5e80*/  CS2R R158, SRZ ;  /* 0x00000000009e7805 */ /* 0x000fe4000001ff00 */
[----:B------:R-:W-:Y:S02]  /*5e90*/  LEA R195, R76, UR49, 0x3 ;  /* 0x000000314cc37c11 */ /* 0x000fe4000f8e18ff */
[----:B------:R-:W-:Y:S02]  /*5ea0*/  CS2R R156, SRZ ;  /* 0x00000000009c7805 */ /* 0x000fe4000001ff00 */
[----:B------:R-:W-:Y:S02]  /*5eb0*/  @P1 LOP3.LUT R0, R0, 0x1, RZ, 0xc0, !PT ;  /* 0x0000000100001812 */ /* 0x000fe400078ec0ff */
[----:B------:R-:W-:Y:S02]  /*5ec0*/  CS2R R154, SRZ ;  /* 0x00000000009a7805 */ /* 0x000fe4000001ff00 */
[----:B------:R-:W-:Y:S02]  /*5ed0*/  SHF.L.U32 R2, R183, 0x1f, RZ ;  /* 0x0000001fb7027819 */ /* 0x000fe400000006ff */
[----:B------:R-:W-:Y:S02]  /*5ee0*/  CS2R R152, SRZ ;  /* 0x0000000000987805 */ /* 0x000fe4000001ff00 */
[----:B------:R-:W-:Y:S02]  /*5ef0*/  ISETP.NE.U32.OR P6, PT, R0, 0x1, !P1 ;  /* 0x000000010000780c */ /* 0x000fe40004fc5470 */
[----:B------:R-:W-:Y:S02]  /*5f00*/  CS2R R150, SRZ ;  /* 0x0000000000967805 */ /* 0x000fe4000001ff00 */
[----:B------:R-:W-:Y:S02]  /*5f10*/  PLOP3.LUT P2, PT, PT, PT, UP1, 0x80, 0x8 ;  /* 0x000000000008781c */ /* 0x000fe40003f4f018 */
[----:B------:R-:W-:Y:S02]  /*5f20*/  CS2R R148, SRZ ;  /* 0x0000000000947805 */ /* 0x000fe4000001ff00 */
[----:B------:R-:W-:Y:S02]  /*5f30*/  SEL R0, RZ, 0xffffffff, P4 ;  /* 0xffffffffff007807 */ /* 0x000fe40002000000 */
[----:B------:R-:W-:Y:S03]  /*5f40*/  P2R R184, PR, RZ, 0x40 ;  /* 0x00000040ffb87803 */ /* 0x000fe60000000000 */
[----:B------:R-:W-:Y:S04]  /*5f50*/  @P6 SHF.L.U32 R4, R180, 0x1f, RZ ;  /* 0x0000001fb4046819 */ /* 0x000fe800000006ff */
[----:B------:R-:W-:Y:S01]  /*5f60*/  @P2 SEL R0, R5, R0, !P3 ;  /* 0x0000000005002207 */ /* 0x000fe20005800000 */
[----:B------:R-:W1:Y:S03]  /*5f70*/  @P6 SYNCS.PHASECHK.TRANS64.TRYWAIT P1, [R3+URZ+0x40], R4 ;  /* 0x00004004030065a7 */ /* 0x000e6600080211ff */
[----:B------:R-:W-:Y:S04]  /*5f80*/  LOP3.LUT R0, R0, 0x1, RZ, 0xc0, !PT ;  /* 0x0000000100007812 */ /* 0x000fe800078ec0ff */
[----:B------:R-:W-:Y:S04]  /*5f90*/  ISETP.NE.U32.AND P5, PT, R0, 0x1, PT ;  /* 0x000000010000780c */ /* 0x000fe80003fa5070 */
[----:B------:R-:W-:Y:S01]  /*5fa0*/  P2R R209, PR, RZ, 0x20 ;  /* 0x00000020ffd17803 */ /* 0x000fe20000000000 */
[----:B------:R3:W4:Y:S01]  /*5fb0*/  SYNCS.PHASECHK.TRANS64.TRYWAIT P0, [R195+URZ+0x90], R2 ;  /* 0x00009002c30075a7 */ /* 0x00072200080011ff */
[----:B-1----:R-:W-:Y:S01]  /*5fc0*/  @P6 SEL R208, RZ, 0x1, !P1 ;  /* 0x00000001ffd06807 */ /* 0x002fe20004800000 */
[----:B---3--:R-:W-:Y:S06]  /*5fd0*/  @!P6 BRA `(.L_x_105) ;  /* 0x00000000009ce947 */ /* 0x008fec0003800000 */
[----:B------:R-:W-:Y:S01]  /*5fe0*/  @P5 IMAD R6, R181, 0x2000, R190 ;  /* 0x00002000b5065824 */ /* 0x000fe200078e02be */
[----:B------:R-:W-:Y:S01]  /*5ff0*/  ISETP.NE.AND P1, PT, R208, RZ, PT ;  /* 0x000000ffd000720c */ /* 0x000fe20003f25270 */
[----:B------:R-:W-:Y:S01]  /*6000*/  BSSY B0, `(.L_x_106) ;  /* 0x0000010000007945 */ /* 0x000fe20003800000 */
[----:B------:R-:W-:Y:S01]  /*6010*/  CS2R R150, SRZ ;  /* 0x0000000000967805 */ /* 0x000fe2000001ff00 */
[--C-:B------:R-:W-:Y:S01]  /*6020*/  @P5 IMAD R7, R191, -0x10, R6.reuse ;  /* 0xfffffff0bf075824 */ /* 0x100fe200078e0206 */
[----:B------:R-:W-:Y:S01]  /*6030*/  CS2R R148, SRZ ;  /* 0x0000000000947805 */ /* 0x000fe2000001ff00 */
[----:B------:R-:W-:Y:S01]  /*6040*/  @P5 IMAD R5, R189, -0x10, R6 ;  /* 0xfffffff0bd055824 */ /* 0x000fe200078e0206 */
[----:B------:R-:W-:Y:S01]  /*6050*/  CS2R R158, SRZ ;  /* 0x00000000009e7805 */ /* 0x000fe2000001ff00 */
[----:B------:R-:W-:Y:S01]  /*6060*/  @P5 IMAD R4, R188, 0x10, R7 ;  /* 0x00000010bc045824 */ /* 0x000fe200078e0207 */
[----:B------:R-:W-:Y:S02]  /*6070*/  CS2R R156, SRZ ;  /* 0x00000000009c7805 */ /* 0x000fe4000001ff00 */
[----:B------:R-:W-:Y:S02]  /*6080*/  CS2R R154, SRZ ;  /* 0x00000000009a7805 */ /* 0x000fe4000001ff00 */
[----:B------:R-:W-:Y:S02]  /*6090*/  CS2R R152, SRZ ;  /* 0x0000000000987805 */ /* 0x000fe4000001ff00 */
[----:B------:R-:W-:Y:S02]  /*60a0*/  CS2R R162, SRZ ;  /* 0x0000000000a27805 */ /* 0x000fe4000001ff00 */
[----:B------:R-:W-:Y:S01]  /*60b0*/  CS2R R160, SRZ ;  /* 0x0000000000a07805 */ /* 0x000fe2000001ff00 */
[----:B------:R-:W-:Y:S06]  /*60c0*/  @P1 BRA `(.L_x_107) ;  /* 0x00000000000c1947 */ /* 0x000fec0003800000 */
[----:B------:R-:W-:Y:S04]  /*60d0*/  SHF.L.U32 R0, R180, 0x1f, RZ ;  /* 0x0000001fb4007819 */ /* 0x000fe800000006ff */
[----:B------:R-:W1:Y:S02]  /*60e0*/  SYNCS.PHASECHK.TRANS64.TRYWAIT P1, [R3+URZ+0x40], R0 ;  /* 0x00004000030075a7 */ /* 0x000e6400080211ff */
[----:B-1----:R-:W-:Y:S05]  /*60f0*/  @!P1 BRA `(.L_x_108) ;  /* 0x00000034006c9947 */ /* 0x002fea0003800000 */
.L_x_107:
[----:B------:R-:W-:Y:S05]  /*6100*/  BSYNC B0 ;  /* 0x0000000000007941 */ /* 0x000fea0003800000 */
.L_x_106:
[----:B------:R-:W-:Y:S01]  /*6110*/  ISETP.NE.AND P1, PT, R209, RZ, PT ;  /* 0x000000ffd100720c */ /* 0x000fe20003f25270 */
[----:B-1----:R-:W-:Y:S02]  /*6120*/  VIADD R3, R3, 0x50 ;  /* 0x0000005003037836 */ /* 0x002fe40000000000 */
[----:B------:R-:W-:Y:S02]  /*6130*/  IMAD.U32 R0, RZ, RZ, UR37 ;  /* 0x00000025ff007e24 */ /* 0x000fe4000f8e00ff */
[----:B------:R-:W-:Y:S03]  /*6140*/  VIADD R181, R181, 0x1 ;  /* 0x00000001b5b57836 */ /* 0x000fe60000000000 */
[----:B------:R-:W-:Y:S05]  /*6150*/  PRMT R0, R0, 0x654, R3 ;  /* 0x0000065400007816 */ /* 0x000fea0000000003 */
[----:B------:R1:W3:Y:S04]  /*6160*/  @P1 LDS.128 R148, [R6] ;  /* 0x0000000006941984 */ /* 0x0002e80000000c00 */
[----:B------:R1:W1:Y:S04]  /*6170*/  @P1 LDS.128 R156, [R5+0x20] ;  /* 0x00002000059c1984 */ /* 0x0002680000000c00 */
[----:B------:R1:W1:Y:S04]  /*6180*/  @P1 LDS.128 R152, [R7+0x10] ;  /* 0x0000100007981984 */ /* 0x0002680000000c00 */
[----:B------:R1:W1:Y:S01]  /*6190*/  @P1 LDS.128 R160, [R4+0x10] ;  /* 0x0000100004a01984 */ /* 0x0002620000000c00 */
[C---:B------:R-:W-:Y:S01]  /*61a0*/  ISETP.NE.AND P1, PT, R181.reuse, 0x2, PT ;  /* 0x00000002b500780c */ /* 0x040fe20003f25270 */
[----:B------:R-:W-:Y:S01]  /*61b0*/  @!PT LDS RZ, [RZ] ;  /* 0x00000000fffff984 */ /* 0x000fe20000000800 */
[----:B------:R-:W-:Y:S01]  /*61c0*/  @!PT LDS RZ, [RZ] ;  /* 0x00000000fffff984 */ /* 0x000fe20000000800 */
[----:B------:R-:W-:Y:S01]  /*61d0*/  @!PT LDS RZ, [RZ] ;  /* 0x00000000fffff984 */ /* 0x000fe20000000800 */
[----:B------:R-:W-:Y:S01]  /*61e0*/  @!PT LDS RZ, [RZ] ;  /* 0x00000000fffff984 */ /* 0x000fe20000000800 */
[----:B------:R5:W-:Y:S06]  /*61f0*/  MEMBAR.ALL.CTA ;  /* 0x0000000000007992 */ /* 0x000bec0000008000 */
[----:B-----5:R-:W5:Y:S01]  /*6200*/  FENCE.VIEW.ASYNC.S ;  /* 0x00000000000073c6 */ /* 0x020f620000000000 */
[----:B------:R-:W-:Y:S02]  /*6210*/  SEL R3, RZ, 0x1, P1 ;  /* 0x00000001ff037807 */ /* 0x000fe40000800000 */
[----:B------:R-:W-:Y:S02]  /*6220*/  SEL R181, R181, RZ, P1 ;  /* 0x000000ffb5b57207 */ /* 0x000fe40000800000 */
[----:B------:R-:W-:Y:S01]  /*6230*/  LOP3.LUT R180, R180, R3, RZ, 0x3c, !PT ;  /* 0x00000003b4b47212 */ /* 0x000fe200078e3cff */
[----:B-----5:R1:W-:Y:S06]  /*6240*/  SYNCS.ARRIVE.TRANS64.RED.A1T0 RZ, [R0+URZ], RZ ;  /* 0x000000ff00ff79a7 */ /* 0x0203ec00081004ff */
.L_x_105:
[----:B------:R-:W-:Y:S05]  /*6250*/  BSYNC B1 ;  /* 0x0000000000017941 */ /* 0x000fea0003800000 */
.L_x_104:
[----:B-1----:R-:W-:Y:S04]  /*6260*/  SHF.R.U32.HI R0, RZ, 0x15, R80 ;  /* 0x00000015ff007819 */ /* 0x002fe80000011650 */
[----:B------:R-:W-:Y:S01]  /*6270*/  LOP3.LUT P1, RZ, R0, 0x3, R173, 0x48, !PT ;  /* 0x0000000300ff7812 */ /* 0x000fe200078248ad */
[----:B------:R-:W-:Y:S01]  /*6280*/  @!UPT UIADD3 URZ, UPT, UPT, URZ, URZ, URZ ;  /* 0x000000fffffff290 */ /* 0x000fe2000fffe0ff */
[----:B----4-:R-:W-:Y:S11]  /*6290*/  @P0 BRA `(.L_x_109) ;  /* 0x0000000000080947 */ /* 0x010ff60003800000 */
[----:B------:R-:W1:Y:S02]  /*62a0*/  SYNCS.PHASECHK.TRANS64.TRYWAIT P0, [R195+URZ+0x90], R2 ;  /* 0x00009002c30075a7 */ /* 0x000e6400080011ff */
[----:B-1----:R-:W-:Y:S05]  /*62b0*/  @!P0 BRA `(.L_x_110) ;  /* 0x0000003400108947 */ /* 0x002fea0003800000 */
.L_x_109:
[----:B------:R-:W-:Y:S04]  /*62c0*/  BSSY.RECONVERGENT B6, `(.L_x_111) ;  /* 0x0000012000067945 */ /* 0x000fe80003800200 */
[----:B------:R-:W-:Y:S05]  /*62d0*/  @!P1 BRA `(.L_x_112) ;  /* 0x0000000000409947 */ /* 0x000fea0003800000 */
[----:B------:R-:W4:Y:S01]  /*62e0*/  LDCU.64 UR8, c[0x4][0x70] ;  /* 0x01000e00ff0877ac */ /* 0x000f220008000a00 */
[----:B------:R-:W-:Y:S01]  /*62f0*/  MOV R3, 0x0 ;  /* 0x0000000000037802 */ /* 0x000fe20000000f00 */
[----:B------:R-:W-:Y:S02]  /*6300*/  HFMA2 R12, -RZ, RZ, 0, 5.9604644775390625e-08 ;  /* 0x00000001ff0c7431 */ /* 0x000fe400000001ff */
[----:B------:R-:W-:Y:S02]  /*6310*/  IMAD.MOV.U32 R8, RZ, RZ, 0x192 ;  /* 0x00000192ff087424 */ /* 0x000fe400078e00ff */
[----:B------:R-:W-:Y:S01]  /*6320*/  IMAD.MOV.U32 R13, RZ, RZ, RZ ;  /* 0x000000ffff0d7224 */ /* 0x000fe200078e00ff */
[----:B------:R-:W5:Y:S01]  /*6330*/  LDCU.64 UR6, c[0x4][0x78] ;  /* 0x01000f00ff0677ac */ /* 0x000f620008000a00 */
[----:B-1----:R-:W1:Y:S01]  /*6340*/  LDC.64 R2, c[0x4][R3] ;  /* 0x0100000003027b82 */ /* 0x002e620000000a00 */
[----:B------:R-:W2:Y:S01]  /*6350*/  LDCU.64 UR4, c[0x4][0x10] ;  /* 0x01000200ff0477ac */ /* 0x000ea20008000a00 */
[----:B----4-:R-:W-:Y:S01]  /*6360*/  MOV R5, UR9 ;  /* 0x0000000900057c02 */ /* 0x010fe20008000f00 */
[----:B------:R-:W-:Y:S01]  /*6370*/  IMAD.U32 R4, RZ, RZ, UR8 ;  /* 0x00000008ff047e24 */ /* 0x000fe2000f8e00ff */
[----:B-----5:R-:W-:Y:S01]  /*6380*/  MOV R7, UR7 ;  /* 0x0000000700077c02 */ /* 0x020fe20008000f00 */
[----:B------:R-:W-:Y:S01]  /*6390*/  IMAD.U32 R6, RZ, RZ, UR6 ;  /* 0x00000006ff067e24 */ /* 0x000fe2000f8e00ff */
[----:B--2---:R-:W-:Y:S01]  /*63a0*/  MOV R11, UR5 ;  /* 0x00000005000b7c02 */ /* 0x004fe20008000f00 */
[----:B------:R-:W-:Y:S02]  /*63b0*/  IMAD.U32 R10, RZ, RZ, UR4 ;  /* 0x00000004ff0a7e24 */ /* 0x000fe4000f8e00ff */
[----:B------:R-:W-:Y:S07]  /*63c0*/  LEPC R20, `(.L_x_112) ;  /* 0x000000001014794e */ /* 0x000fee0000000000 */
[----:B-1-3--:R-:W-:Y:S05]  /*63d0*/  CALL.ABS.NOINC R2 ;  /* 0x0000000002007343 */ /* 0x00afea0003c00000 */
.L_x_112:
[----:B------:R-:W-:Y:S05]  /*63e0*/  BSYNC.RECONVERGENT B6 ;  /* 0x0000000000067941 */ /* 0x000fea0003800200 */
.L_x_111:
[-C--:B---3--:R-:W-:Y:S01]  /*63f0*/  F2FP.F16.E4M3.UNPACK_B R83, R148.reuse ;  /* 0x00000094ff53723e */ /* 0x088fe200020006ff */
[----:B------:R-:W-:Y:S05]  /*6400*/  WARPSYNC.ALL ;  /* 0x0000000000007948 */ /* 0x000fea0003800000 */
[----:B------:R-:W-:Y:S01]  /*6410*/  R2UR UR4, R80 ;  /* 0x00000000500472ca */ /* 0x000fe200000e0000 */
[--C-:B------:R-:W-:Y:S01]  /*6420*/  HADD2.F32 R82, -RZ, R83.reuse.H0_H0 ;  /* 0x20000053ff527230 */ /* 0x100fe20000004100 */
[----:B------:R-:W-:Y:S01]  /*6430*/  F2FP.F16.E4M3.UNPACK_B R85, R148.H1 ;  /* 0x00000094ff55723e */ /* 0x000fe200030006ff */
[----:B------:R-:W-:Y:S01]  /*6440*/  HADD2.F32 R83, -RZ, R83.H1_H1 ;  /* 0x30000053ff537230 */ /* 0x000fe20000004100 */
[-C--:B------:R-:W-:Y:S01]  /*6450*/  F2FP.F16.E4M3.UNPACK_B R87, R149.reuse ;  /* 0x00000095ff57723e */ /* 0x080fe200020006ff */
[----:B------:R-:W-:Y:S01]  /*6460*/  BSSY.RECONVERGENT B0, `(.L_x_113) ;  /* 0x000011d000007945 */ /* 0x000fe20003800200 */
[----:B------:R-:W-:Y:S01]  /*6470*/  F2FP.F16.E4M3.UNPACK_B R89, R149.H1 ;  /* 0x00000095ff59723e */ /* 0x000fe200030006ff */
[----:B------:R-:W-:Y:S01]  /*6480*/  HADD2.F32 R84, -RZ, R85.H0_H0 ;  /* 0x20000055ff547230 */ /* 0x000fe20000004100 */
[-C--:B------:R-:W-:Y:S01]  /*6490*/  F2FP.F16.E4M3.UNPACK_B R91, R150.reuse ;  /* 0x00000096ff5b723e */ /* 0x080fe200020006ff */
[----:B------:R-:W-:Y:S01]  /*64a0*/  HADD2.F32 R88, -RZ, R87.H1_H1 ;  /* 0x30000057ff587230 */ /* 0x000fe20000004100 */
[----:B------:R-:W-:Y:S01]  /*64b0*/  F2FP.F16.E4M3.UNPACK_B R93, R150.H1 ;  /* 0x00000096ff5d723e */ /* 0x000fe200030006ff */
[----:B------:R-:W-:Y:S01]  /*64c0*/  HADD2.F32 R86, -RZ, R85.H1_H1 ;  /* 0x30000055ff567230 */ /* 0x000fe20000004100 */
[-C--:B------:R-:W-:Y:S01]  /*64d0*/  F2FP.F16.E4M3.UNPACK_B R95, R151.reuse ;  /* 0x00000097ff5f723e */ /* 0x080fe200020006ff */
[----:B------:R-:W2:Y:S01]  /*64e0*/  LDTM.x64 R4, tmem[UR4] ;  /* 0x00000004000479ee */ /* 0x000ea20008340000 */
[----:B------:R-:W-:Y:S01]  /*64f0*/  F2FP.F16.E4M3.UNPACK_B R97, R151.H1 ;  /* 0x00000097ff61723e */ /* 0x000fe200030006ff */
[----:B------:R-:W-:Y:S01]  /*6500*/  HADD2.F32 R85, -RZ, R87.H0_H0 ;  /* 0x20000057ff557230 */ /* 0x000fe20000004100 */
[-C--:B------:R-:W-:Y:S01]  /*6510*/  F2FP.F16.E4M3.UNPACK_B R99, R152.reuse ;  /* 0x00000098ff63723e */ /* 0x080fe200020006ff */
[----:B------:R-:W-:Y:S01]  /*6520*/  HADD2.F32 R87, -RZ, R89.H0_H0 ;  /* 0x20000059ff577230 */ /* 0x000fe20000004100 */
[----:B------:R-:W-:Y:S01]  /*6530*/  F2FP.F16.E4M3.UNPACK_B R101, R152.H1 ;  /* 0x00000098ff65723e */ /* 0x000fe200030006ff */
[----:B------:R-:W-:Y:S01]  /*6540*/  HADD2.F32 R92, -RZ, R91.H1_H1 ;  /* 0x3000005bff5c7230 */ /* 0x000fe20000004100 */
[----:B------:R-:W-:Y:S01]  /*6550*/  ISETP.NE.AND P6, PT, R184, RZ, PT ;  /* 0x000000ffb800720c */ /* 0x000fe20003fc5270 */
[----:B------:R-:W-:Y:S01]  /*6560*/  HADD2.F32 R96, -RZ, R95.H1_H1 ;  /* 0x3000005fff607230 */ /* 0x000fe20000004100 */
[----:B------:R-:W-:Y:S01]  /*6570*/  SHF.L.U32 R211, R176, 0x4, RZ ;  /* 0x00000004b0d37819 */ /* 0x000fe200000006ff */
[----:B------:R-:W-:Y:S01]  /*6580*/  HADD2.F32 R100, -RZ, R99.H1_H1 ;  /* 0x30000063ff647230 */ /* 0x000fe20000004100 */
[----:B------:R-:W-:Y:S01]  /*6590*/  SHF.L.U32 R217, R175, 0x4, RZ ;  /* 0x00000004afd97819 */ /* 0x000fe200000006ff */
[----:B------:R-:W-:Y:S01]  /*65a0*/  HADD2.F32 R90, -RZ, R89.H1_H1 ;  /* 0x30000059ff5a7230 */ /* 0x000fe20000004100 */
[C---:B------:R-:W-:Y:S01]  /*65b0*/  IADD3 R197, PT, PT, R190.reuse, R211, RZ ;  /* 0x000000d3bec57210 */ /* 0x040fe20007ffe0ff */
[----:B------:R-:W-:Y:S01]  /*65c0*/  HADD2.F32 R89, -RZ, R91.H0_H0 ;  /* 0x2000005bff597230 */ /* 0x000fe20000004100 */
[----:B------:R-:W-:Y:S01]  /*65d0*/  IADD3 R199, PT, PT, R190, R217, RZ ;  /* 0x000000d9bec77210 */ /* 0x000fe20007ffe0ff */
[--C-:B------:R-:W-:Y:S01]  /*65e0*/  HADD2.F32 R91, -RZ, R93.reuse.H0_H0 ;  /* 0x2000005dff5b7230 */ /* 0x100fe20000004100 */
[----:B------:R-:W-:Y:S01]  /*65f0*/  SHF.L.U32 R210, R188, 0x4, RZ ;  /* 0x00000004bcd27819 */ /* 0x000fe200000006ff */
[----:B------:R-:W-:Y:S01]  /*6600*/  HADD2.F32 R94, -RZ, R93.H1_H1 ;  /* 0x3000005dff5e7230 */ /* 0x000fe20000004100 */
[----:B------:R-:W-:Y:S01]  /*6610*/  F2FP.F16.E4M3.UNPACK_B R103, R153 ;  /* 0x00000099ff67723e */ /* 0x000fe200020006ff */
[----:B------:R-:W-:Y:S01]  /*6620*/  HADD2.F32 R93, -RZ, R95.H0_H0 ;  /* 0x2000005fff5d7230 */ /* 0x000fe20000004100 */
[----:B------:R-:W-:Y:S01]  /*6630*/  IADD3 R198, PT, PT, R210, R197, RZ ;  /* 0x000000c5d2c67210 */ /* 0x000fe20007ffe0ff */
[----:B------:R-:W-:Y:S01]  /*6640*/  HADD2.F32 R95, -RZ, R97.H0_H0 ;  /* 0x20000061ff5f7230 */ /* 0x000fe20000004100 */
[----:B------:R-:W-:Y:S01]  /*6650*/  F2FP.F16.E4M3.UNPACK_B R105, R153.H1 ;  /* 0x00000099ff69723e */ /* 0x000fe200030006ff */
[C---:B--2---:R-:W-:Y:S01]  /*6660*/  FMUL R0, R78.reuse, R4 ;  /* 0x000000044e007220 */ /* 0x044fe20000400000 */
[C---:B-1----:R-:W-:Y:S01]  /*6670*/  FMUL R2, R78.reuse, R5 ;  /* 0x000000054e027220 */ /* 0x042fe20000400000 */
[C---:B------:R-:W-:Y:S01]  /*6680*/  FMUL R4, R78.reuse, R8 ;  /* 0x000000084e047220 */ /* 0x040fe20000400000 */
[C---:B------:R-:W-:Y:S01]  /*6690*/  FMUL R5, R78.reuse, R9 ;  /* 0x000000094e057220 */ /* 0x040fe20000400000 */
[C---:B------:R-:W-:Y:S01]  /*66a0*/  FFMA R0, R81.reuse, R82, R0 ;  /* 0x0000005251007223 */ /* 0x040fe20000000000 */
[C---:B------:R-:W-:Y:S01]  /*66b0*/  FFMA R2, R81.reuse, R83, R2 ;  /* 0x0000005351027223 */ /* 0x040fe20000000002 */
[C---:B------:R-:W-:Y:S01]  /*66c0*/  FMUL R8, R78.reuse, R12 ;  /* 0x0000000c4e087220 */ /* 0x040fe20000400000 */
[C---:B------:R-:W-:Y:S01]  /*66d0*/  FMUL R9, R78.reuse, R13 ;  /* 0x0000000d4e097220 */ /* 0x040fe20000400000 */
[C---:B------:R-:W-:Y:S01]  /*66e0*/  FMUL R12, R78.reuse, R16 ;  /* 0x000000104e0c7220 */ /* 0x040fe20000400000 */
[C---:B------:R-:W-:Y:S01]  /*66f0*/  FMUL R13, R78.reuse, R17 ;  /* 0x000000114e0d7220 */ /* 0x040fe20000400000 */
[C---:B------:R-:W-:Y:S01]  /*6700*/  FMUL R16, R78.reuse, R20 ;  /* 0x000000144e107220 */ /* 0x040fe20000400000 */
[C---:B------:R-:W-:Y:S01]  /*6710*/  FMUL R17, R78.reuse, R21 ;  /* 0x000000154e117220 */ /* 0x040fe20000400000 */
[----:B------:R-:W-:Y:S02]  /*6720*/  HADD2.F32 R104, -RZ, R103.H1_H1 ;  /* 0x30000067ff687230 */ /* 0x000fe40000004100 */
[C---:B------:R-:W-:Y:S01]  /*6730*/  FMUL R20, R78.reuse, R24 ;  /* 0x000000184e147220 */ /* 0x040fe20000400000 */
[C---:B------:R-:W-:Y:S01]  /*6740*/  FMUL R21, R78.reuse, R25 ;  /* 0x000000194e157220 */ /* 0x040fe20000400000 */
[C---:B------:R-:W-:Y:S01]  /*6750*/  FMUL R24, R78.reuse, R28 ;  /* 0x0000001c4e187220 */ /* 0x040fe20000400000 */
[C---:B------:R-:W-:Y:S01]  /*6760*/  FMUL R25, R78.reuse, R29 ;  /* 0x0000001d4e197220 */ /* 0x040fe20000400000 */
[C---:B------:R-:W-:Y:S01]  /*6770*/  FMUL R28, R78.reuse, R32 ;  /* 0x000000204e1c7220 */ /* 0x040fe20000400000 */
[C---:B------:R-:W-:Y:S01]  /*6780*/  FMUL R29, R78.reuse, R33 ;  /* 0x000000214e1d7220 */ /* 0x040fe20000400000 */
[C---:B------:R-:W-:Y:S01]  /*6790*/  FMUL R32, R78.reuse, R36 ;  /* 0x000000244e207220 */ /* 0x040fe20000400000 */
[----:B------:R-:W-:Y:S01]  /*67a0*/  F2FP.F16.E4M3.UNPACK_B R107, R154 ;  /* 0x0000009aff6b723e */ /* 0x000fe200020006ff */
[C---:B------:R-:W-:Y:S01]  /*67b0*/  FMUL R33, R78.reuse, R37 ;  /* 0x000000254e217220 */ /* 0x040fe20000400000 */
[C---:B------:R-:W-:Y:S01]  /*67c0*/  FMUL R36, R78.reuse, R40 ;  /* 0x000000284e247220 */ /* 0x040fe20000400000 */
[----:B------:R-:W-:Y:S01]  /*67d0*/  F2FP.F16.E4M3.UNPACK_B R109, R154.H1 ;  /* 0x0000009aff6d723e */ /* 0x000fe200030006ff */
[C---:B------:R-:W-:Y:S01]  /*67e0*/  FMUL R37, R78.reuse, R41 ;  /* 0x000000294e257220 */ /* 0x040fe20000400000 */
[----:B------:R-:W-:Y:S02]  /*67f0*/  HADD2.F32 R108, -RZ, R107.H1_H1 ;  /* 0x3000006bff6c7230 */ /* 0x000fe40000004100 */
        /* <DEDUP_REMOVED lines=26> */
[C---:B------:R-:W-:Y:S01]  /*69a0*/  FFMA R3, R81.reuse, R84, R3 ;  /* 0x0000005451037223 */ /* 0x040fe20000000003 */
[C---:B------:R-:W-:Y:S01]  /*69b0*/  FFMA R7, R81.reuse, R86, R7 ;  /* 0x0000005651077223 */ /* 0x040fe20000000007 */
[----:B------:R-:W-:Y:S01]  /*69c0*/  F2FP.F16.E4M3.UNPACK_B R127, R159 ;  /* 0x0000009fff7f723e */ /* 0x000fe200020006ff */
[C---:B------:R-:W-:Y:S01]  /*69d0*/  FFMA R4, R81.reuse, R85, R4 ;  /* 0x0000005551047223 */ /* 0x040fe20000000004 */
[C---:B------:R-:W-:Y:S01]  /*69e0*/  FFMA R5, R81.reuse, R88, R5 ;  /* 0x0000005851057223 */ /* 0x040fe20000000005 */
[----:B------:R-:W-:Y:S01]  /*69f0*/  F2FP.F16.E4M3.UNPACK_B R129, R159.H1 ;  /* 0x0000009fff81723e */ /* 0x000fe200030006ff */
[----:B------:R-:W-:Y:S01]  /*6a00*/  FFMA R6, R81, R87, R6 ;  /* 0x0000005751067223 */ /* 0x000fe20000000006 */
[----:B------:R-:W-:Y:S01]  /*6a10*/  F2FP.SATFINITE.E4M3.F32.PACK_AB_MERGE_C R185, R7, R3, RZ ;  /* 0x0000000307b9723e */ /* 0x000fe200048070ff */
[----:B------:R-:W-:Y:S02]  /*6a20*/  HADD2.F32 R124, -RZ, R123.H1_H1 ;  /* 0x3000007bff7c7230 */ /* 0x000fe40000004100 */
[----:B------:R-:W-:Y:S01]  /*6a30*/  FMUL R11, R78, R11 ;  /* 0x0000000b4e0b7220 */ /* 0x000fe20000400000 */
[----:B------:R-:W-:Y:S01]  /*6a40*/  HADD2.F32 R128, -RZ, R127.H1_H1 ;  /* 0x3000007fff807230 */ /* 0x000fe20000004100 */
[----:B------:R-:W-:Y:S01]  /*6a50*/  F2FP.SATFINITE.E4M3.F32.PACK_AB_MERGE_C R184, R2, R0, R185 ;  /* 0x0000000002b8723e */ /* 0x000fe200048070b9 */
[C---:B------:R-:W-:Y:S01]  /*6a60*/  FMUL R10, R78.reuse, R14 ;  /* 0x0000000e4e0a7220 */ /* 0x040fe20000400000 */
[C---:B------:R-:W-:Y:S01]  /*6a70*/  FFMA R11, R81.reuse, R90, R11 ;  /* 0x0000005a510b7223 */ /* 0x040fe2000000000b */
[C---:B------:R-:W-:Y:S01]  /*6a80*/  FFMA R8, R81.reuse, R89, R8 ;  /* 0x0000005951087223 */ /* 0x040fe20000000008 */
[----:B------:R-:W-:Y:S01]  /*6a90*/  FFMA R9, R81, R92, R9 ;  /* 0x0000005c51097223 */ /* 0x000fe20000000009 */
[----:B------:R-:W-:Y:S01]  /*6aa0*/  F2FP.F16.E4M3.UNPACK_B R131, R160 ;  /* 0x000000a0ff83723e */ /* 0x000fe200020006ff */
[----:B------:R-:W-:Y:S01]  /*6ab0*/  HADD2.F32 R98, -RZ, R97.H1_H1 ;  /* 0x30000061ff627230 */ /* 0x000fe20000004100 */
[----:B------:R-:W-:Y:S01]  /*6ac0*/  F2FP.SATFINITE.E4M3.F32.PACK_AB_MERGE_C R186, R11, R6, RZ ;  /* 0x000000060bba723e */ /* 0x000fe200048070ff */
[----:B------:R-:W-:Y:S01]  /*6ad0*/  FFMA R10, R81, R91, R10 ;  /* 0x0000005b510a7223 */ /* 0x000fe2000000000a */
[----:B------:R-:W-:Y:S02]  /*6ae0*/  HADD2.F32 R97, -RZ, R99.H0_H0 ;  /* 0x20000063ff617230 */ /* 0x000fe40000004100 */
[C---:B------:R-:W-:Y:S01]  /*6af0*/  FMUL R15, R78.reuse, R15 ;  /* 0x0000000f4e0f7220 */ /* 0x040fe20000400000 */
[----:B------:R-:W-:Y:S01]  /*6b00*/  F2FP.SATFINITE.E4M3.F32.PACK_AB_MERGE_C R185, R5, R4, R186 ;  /* 0x0000000405b9723e */ /* 0x000fe200048070ba */
[----:B------:R-:W-:Y:S02]  /*6b10*/  HADD2.F32 R132, -RZ, R131.H1_H1 ;  /* 0x30000083ff847230 */ /* 0x000fe40000004100 */
[C---:B------:R-:W-:Y:S01]  /*6b20*/  FMUL R14, R78.reuse, R18 ;  /* 0x000000124e0e7220 */ /* 0x040fe20000400000 */
[C---:B------:R-:W-:Y:S01]  /*6b30*/  FFMA R15, R81.reuse, R94, R15 ;  /* 0x0000005e510f7223 */ /* 0x040fe2000000000f */
[C---:B------:R-:W-:Y:S01]  /*6b40*/  FFMA R12, R81.reuse, R93, R12 ;  /* 0x0000005d510c7223 */ /* 0x040fe2000000000c */
[----:B------:R-:W-:Y:S01]  /*6b50*/  FFMA R13, R81, R96, R13 ;  /* 0x00000060510d7223 */ /* 0x000fe2000000000d */
[----:B------:R-:W-:Y:S01]  /*6b60*/  F2FP.F16.E4M3.UNPACK_B R133, R160.H1 ;  /* 0x000000a0ff85723e */ /* 0x000fe200030006ff */
[--C-:B------:R-:W-:Y:S01]  /*6b70*/  HADD2.F32 R99, -RZ, R101.reuse.H0_H0 ;  /* 0x20000065ff637230 */ /* 0x100fe20000004100 */
[----:B------:R-:W-:Y:S01]  /*6b80*/  F2FP.SATFINITE.E4M3.F32.PACK_AB_MERGE_C R186, R15, R10, RZ ;  /* 0x0000000a0fba723e */ /* 0x000fe200048070ff */
[----:B------:R-:W-:Y:S01]  /*6b90*/  FFMA R14, R81, R95, R14 ;  /* 0x0000005f510e7223 */ /* 0x000fe2000000000e */
[C---:B------:R-:W-:Y:S01]  /*6ba0*/  FMUL R19, R78.reuse, R19 ;  /* 0x000000134e137220 */ /* 0x040fe20000400000 */
[----:B------:R-:W-:Y:S01]  /*6bb0*/  HADD2.F32 R102, -RZ, R101.H1_H1 ;  /* 0x30000065ff667230 */ /* 0x000fe20000004100 */
[----:B------:R-:W-:Y:S01]  /*6bc0*/  F2FP.SATFINITE.E4M3.F32.PACK_AB_MERGE_C R186, R9, R8, R186 ;  /* 0x0000000809ba723e */ /* 0x000fe200048070ba */
[----:B------:R-:W-:Y:S02]  /*6bd0*/  HADD2.F32 R101, -RZ, R103.H0_H0 ;  /* 0x20000067ff657230 */ /* 0x000fe40000004100 */
[C---:B------:R-:W-:Y:S01]  /*6be0*/  FFMA R19, R81.reuse, R98, R19 ;  /* 0x0000006251137223 */ /* 0x040fe20000000013 */
[C---:B------:R-:W-:Y:S01]  /*6bf0*/  FFMA R16, R81.reuse, R97, R16 ;  /* 0x0000006151107223 */ /* 0x040fe20000000010 */
[----:B------:R-:W-:Y:S01]  /*6c00*/  FFMA R17, R81, R100, R17 ;  /* 0x0000006451117223 */ /* 0x000fe20000000011 */
[C---:B------:R-:W-:Y:S01]  /*6c10*/  FMUL R18, R78.reuse, R22 ;  /* 0x000000164e127220 */ /* 0x040fe20000400000 */
[----:B------:R-:W-:Y:S01]  /*6c20*/  F2FP.F16.E4M3.UNPACK_B R135, R161 ;  /* 0x000000a1ff87723e */ /* 0x000fe200020006ff */
        /* <DEDUP_REMOVED lines=10> */
[----:B------:R1:W-:Y:S01]  /*6cd0*/  STS.128 [R172+UR49+0x4200], R184 ;  /* 0x004200b8ac007988 */ /* 0x0003e20008000c31 */
[----:B------:R-:W-:Y:S01]  /*6ce0*/  HADD2.F32 R136, -RZ, R135.H1_H1 ;  /* 0x30000087ff887230 */ /* 0x000fe20000004100 */
[----:B------:R-:W-:Y:S01]  /*6cf0*/  F2FP.SATFINITE.E4M3.F32.PACK_AB_MERGE_C R200, R23, R18, RZ ;  /* 0x0000001217c8723e */ /* 0x000fe200048070ff */
[C---:B------:R-:W-:Y:S01]  /*6d00*/  FMUL R22, R78.reuse, R26 ;  /* 0x0000001a4e167220 */ /* 0x040fe20000400000 */
[C---:B------:R-:W-:Y:S01]  /*6d10*/  FMUL R27, R78.reuse, R27 ;  /* 0x0000001b4e1b7220 */ /* 0x040fe20000400000 */
[--C-:B------:R-:W-:Y:S01]  /*6d20*/  HADD2.F32 R107, -RZ, R109.reuse.H0_H0 ;  /* 0x2000006dff6b7230 */ /* 0x100fe20000004100 */
[----:B------:R-:W-:Y:S01]  /*6d30*/  F2FP.SATFINITE.E4M3.F32.PACK_AB_MERGE_C R200, R17, R16, R200 ;  /* 0x0000001011c8723e */ /* 0x000fe200048070c8 */
[C---:B------:R-:W-:Y:S01]  /*6d40*/  FFMA R22, R81.reuse, R103, R22 ;  /* 0x0000006751167223 */ /* 0x040fe20000000016 */
[C---:B------:R-:W-:Y:S01]  /*6d50*/  FFMA R27, R81.reuse, R106, R27 ;  /* 0x0000006a511b7223 */ /* 0x040fe2000000001b */
[C---:B------:R-:W-:Y:S01]  /*6d60*/  FFMA R24, R81.reuse, R105, R24 ;  /* 0x0000006951187223 */ /* 0x040fe20000000018 */
[----:B------:R-:W-:Y:S01]  /*6d70*/  F2FP.F16.E4M3.UNPACK_B R137, R161.H1 ;  /* 0x000000a1ff89723e */ /* 0x000fe200030006ff */
[----:B------:R-:W-:Y:S02]  /*6d80*/  HADD2.F32 R110, -RZ, R109.H1_H1 ;  /* 0x3000006dff6e7230 */ /* 0x000fe40000004100 */
[----:B------:R-:W-:Y:S01]  /*6d90*/  FFMA R25, R81, R108, R25 ;  /* 0x0000006c51197223 */ /* 0x000fe20000000019 */
[----:B------:R-:W-:Y:S01]  /*6da0*/  F2FP.SATFINITE.E4M3.F32.PACK_AB_MERGE_C R201, R27, R22, RZ ;  /* 0x000000161bc9723e */ /* 0x000fe200048070ff */
[----:B------:R-:W-:Y:S02]  /*6db0*/  HADD2.F32 R109, -RZ, R111.H0_H0 ;  /* 0x2000006fff6d7230 */ /* 0x000fe40000004100 */
[C---:B------:R-:W-:Y:S01]  /*6dc0*/  FMUL R26, R78.reuse, R30 ;  /* 0x0000001e4e1a7220 */ /* 0x040fe20000400000 */
[C---:B------:R-:W-:Y:S01]  /*6dd0*/  FMUL R31, R78.reuse, R31 ;  /* 0x0000001f4e1f7220 */ /* 0x040fe20000400000 */
[--C-:B------:R-:W-:Y:S01]  /*6de0*/  HADD2.F32 R111, -RZ, R113.reuse.H0_H0 ;  /* 0x20000071ff6f7230 */ /* 0x100fe20000004100 */
[----:B------:R-:W-:Y:S01]  /*6df0*/  F2FP.SATFINITE.E4M3.F32.PACK_AB_MERGE_C R201, R21, R20, R201 ;  /* 0x0000001415c9723e */ /* 0x000fe200048070c9 */
[C---:B------:R-:W-:Y:S01]  /*6e00*/  FFMA R26, R81.reuse, R107, R26 ;  /* 0x0000006b511a7223 */ /* 0x040fe2000000001a */
[C---:B------:R-:W-:Y:S01]  /*6e10*/  FFMA R31, R81.reuse, R110, R31 ;  /* 0x0000006e511f7223 */ /* 0x040fe2000000001f */
[C---:B------:R-:W-:Y:S01]  /*6e20*/  FFMA R28, R81.reuse, R109, R28 ;  /* 0x0000006d511c7223 */ /* 0x040fe2000000001c */
[----:B------:R-:W-:Y:S01]  /*6e30*/  F2FP.F16.E4M3.UNPACK_B R139, R162 ;  /* 0x000000a2ff8b723e */ /* 0x000fe200020006ff */
[----:B------:R-:W-:Y:S02]  /*6e40*/  HADD2.F32 R114, -RZ, R113.H1_H1 ;  /* 0x30000071ff727230 */ /* 0x000fe40000004100 */
[----:B------:R-:W-:Y:S01]  /*6e50*/  FFMA R29, R81, R112, R29 ;  /* 0x00000070511d7223 */ /* 0x000fe2000000001d */
[----:B------:R-:W-:Y:S01]  /*6e60*/  F2FP.SATFINITE.E4M3.F32.PACK_AB_MERGE_C R202, R31, R26, RZ ;  /* 0x0000001a1fca723e */ /* 0x000fe200048070ff */
[----:B------:R-:W-:Y:S02]  /*6e70*/  HADD2.F32 R113, -RZ, R115.H0_H0 ;  /* 0x20000073ff717230 */ /* 0x000fe40000004100 */
[C---:B------:R-:W-:Y:S01]  /*6e80*/  FMUL R30, R78.reuse, R34 ;  /* 0x000000224e1e7220 */ /* 0x040fe20000400000 */
[----:B------:R-:W-:Y:S01]  /*6e90*/  HADD2.F32 R140, -RZ, R139.H1_H1 ;  /* 0x3000008bff8c7230 */ /* 0x000fe20000004100 */
[----:B------:R-:W-:Y:S01]  /*6ea0*/  F2FP.SATFINITE.E4M3.F32.PACK_AB_MERGE_C R202, R25, R24, R202 ;  /* 0x0000001819ca723e */ /* 0x000fe200048070ca */
[C---:B------:R-:W-:Y:S01]  /*6eb0*/  FMUL R35, R78.reuse, R35 ;  /* 0x000000234e237220 */ /* 0x040fe20000400000 */
[--C-:B------:R-:W-:Y:S02]  /*6ec0*/  HADD2.F32 R115, -RZ, R117.reuse.H0_H0 ;  /* 0x20000075ff737230 */ /* 0x100fe40000004100 */
[C---:B------:R-:W-:Y:S01]  /*6ed0*/  FFMA R30, R81.reuse, R111, R30 ;  /* 0x0000006f511e7223 */ /* 0x040fe2000000001e */
[----:B------:R-:W-:Y:S02]  /*6ee0*/  HADD2.F32 R118, -RZ, R117.H1_H1 ;  /* 0x30000075ff767230 */ /* 0x000fe40000004100 */
[C---:B------:R-:W-:Y:S01]  /*6ef0*/  FFMA R35, R81.reuse, R114, R35 ;  /* 0x0000007251237223 */ /* 0x040fe20000000023 */
[C---:B------:R-:W-:Y:S01]  /*6f00*/  FFMA R32, R81.reuse, R113, R32 ;  /* 0x0000007151207223 */ /* 0x040fe20000000020 */
[----:B------:R-:W-:Y:S01]  /*6f10*/  F2FP.F16.E4M3.UNPACK_B R141, R162.H1 ;  /* 0x000000a2ff8d723e */ /* 0x000fe200030006ff */
[----:B------:R-:W-:Y:S01]  /*6f20*/  FFMA R33, R81, R116, R33 ;  /* 0x0000007451217223 */ /* 0x000fe20000000021 */
[----:B------:R-:W-:Y:S01]  /*6f30*/  HADD2.F32 R117, -RZ, R119.H0_H0 ;  /* 0x20000077ff757230 */ /* 0x000fe20000004100 */
        /* <DEDUP_REMOVED lines=9> */
[----:B------:R1:W-:Y:S01]  /*6fd0*/  STS.128 [R197+0x4010], R200 ;  /* 0x004010c8c5007388 */ /* 0x0003e20000000c00 */
[----:B------:R-:W-:Y:S01]  /*6fe0*/  FFMA R37, R81, R120, R37 ;  /* 0x0000007851257223 */ /* 0x000fe20000000025 */
[----:B------:R-:W-:Y:S01]  /*6ff0*/  F2FP.SATFINITE.E4M3.F32.PACK_AB_MERGE_C R204, R39, R34, RZ ;  /* 0x0000002227cc723e */ /* 0x000fe200048070ff */
[----:B------:R-:W-:Y:S02]  /*7000*/  HADD2.F32 R122, -RZ, R121.H1_H1 ;  /* 0x30000079ff7a7230 */ /* 0x000fe40000004100 */
[C---:B------:R-:W-:Y:S01]  /*7010*/  FMUL R38, R78.reuse, R42 ;  /* 0x0000002a4e267220 */ /* 0x040fe20000400000 */
[----:B------:R-:W-:Y:S01]  /*7020*/  HADD2.F32 R121, -RZ, R123.H0_H0 ;  /* 0x2000007bff797230 */ /* 0x000fe20000004100 */
[----:B------:R-:W-:Y:S01]  /*7030*/  F2FP.SATFINITE.E4M3.F32.PACK_AB_MERGE_C R204, R33, R32, R204 ;  /* 0x0000002021cc723e */ /* 0x000fe200048070cc */
[----:B------:R-:W-:Y:S02]  /*7040*/  HADD2.F32 R144, -RZ, R143.H1_H1 ;  /* 0x3000008fff907230 */ /* 0x000fe40000004100 */
[C---:B------:R-:W-:Y:S01]  /*7050*/  FFMA R38, R81.reuse, R119, R38 ;  /* 0x0000007751267223 */ /* 0x040fe20000000026 */
[C---:B------:R-:W-:Y:S01]  /*7060*/  FMUL R43, R78.reuse, R43 ;  /* 0x0000002b4e2b7220 */ /* 0x040fe20000400000 */
[--C-:B------:R-:W-:Y:S02]  /*7070*/  HADD2.F32 R123, -RZ, R125.reuse.H0_H0 ;  /* 0x2000007dff7b7230 */ /* 0x100fe40000004100 */
[C---:B------:R-:W-:Y:S01]  /*7080*/  FMUL R42, R78.reuse, R46 ;  /* 0x0000002e4e2a7220 */ /* 0x040fe20000400000 */
[----:B------:R-:W-:Y:S02]  /*7090*/  HADD2.F32 R126, -RZ, R125.H1_H1 ;  /* 0x3000007dff7e7230 */ /* 0x000fe40000004100 */
[C---:B------:R-:W-:Y:S01]  /*70a0*/  FFMA R43, R81.reuse, R122, R43 ;  /* 0x0000007a512b7223 */ /* 0x040fe2000000002b */
[----:B------:R-:W-:Y:S01]  /*70b0*/  F2FP.F16.E4M3.UNPACK_B R145, R163.H1 ;  /* 0x000000a3ff91723e */ /* 0x000fe200030006ff */
[C---:B------:R-:W-:Y:S01]  /*70c0*/  FFMA R40, R81.reuse, R121, R40 ;  /* 0x0000007951287223 */ /* 0x040fe20000000028 */
[----:B------:R-:W-:Y:S01]  /*70d0*/  FFMA R41, R81, R124, R41 ;  /* 0x0000007c51297223 */ /* 0x000fe20000000029 */
[----:B------:R-:W-:Y:S01]  /*70e0*/  ISETP.NE.AND P0, PT, R193, RZ, PT ;  /* 0x000000ffc100720c */ /* 0x000fe20003f05270 */
[----:B------:R-:W-:Y:S01]  /*70f0*/  HADD2.F32 R125, -RZ, R127.H0_H0 ;  /* 0x2000007fff7d7230 */ /* 0x000fe20000004100 */
[----:B------:R-:W-:Y:S01]  /*7100*/  F2FP.SATFINITE.E4M3.F32.PACK_AB_MERGE_C R205, R43, R38, RZ ;  /* 0x000000262bcd723e */ /* 0x000fe200048070ff */
[----:B------:R-:W-:Y:S01]  /*7110*/  FFMA R42, R81, R123, R42 ;  /* 0x0000007b512a7223 */ /* 0x000fe2000000002a */
[C---:B------:R-:W-:Y:S01]  /*7120*/  FMUL R47, R78.reuse, R47 ;  /* 0x0000002f4e2f7220 */ /* 0x040fe20000400000 */
[--C-:B------:R-:W-:Y:S01]  /*7130*/  HADD2.F32 R127, -RZ, R129.reuse.H0_H0 ;  /* 0x20000081ff7f7230 */ /* 0x100fe20000004100 */
[----:B------:R-:W-:Y:S01]  /*7140*/  F2FP.SATFINITE.E4M3.F32.PACK_AB_MERGE_C R205, R37, R36, R205 ;  /* 0x0000002425cd723e */ /* 0x000fe200048070cd */
[----:B------:R-:W-:Y:S02]  /*7150*/  HADD2.F32 R130, -RZ, R129.H1_H1 ;  /* 0x30000081ff827230 */ /* 0x000fe40000004100 */
[C---:B------:R-:W-:Y:S01]  /*7160*/  FFMA R47, R81.reuse, R126, R47 ;  /* 0x0000007e512f7223 */ /* 0x040fe2000000002f */
[C---:B------:R-:W-:Y:S01]  /*7170*/  FFMA R44, R81.reuse, R125, R44 ;  /* 0x0000007d512c7223 */ /* 0x040fe2000000002c */
[C---:B------:R-:W-:Y:S01]  /*7180*/  FFMA R45, R81.reuse, R128, R45 ;  /* 0x00000080512d7223 */ /* 0x040fe2000000002d */
[----:B------:R-:W-:Y:S02]  /*7190*/  HADD2.F32 R129, -RZ, R131.H0_H0 ;  /* 0x20000083ff817230 */ /* 0x000fe40000004100 */
[C---:B------:R-:W-:Y:S01]  /*71a0*/  FMUL R46, R78.reuse, R50 ;  /* 0x000000324e2e7220 */ /* 0x040fe20000400000 */
[C---:B------:R-:W-:Y:S01]  /*71b0*/  FMUL R51, R78.reuse, R51 ;  /* 0x000000334e337220 */ /* 0x040fe20000400000 */
[--C-:B------:R-:W-:Y:S02]  /*71c0*/  HADD2.F32 R131, -RZ, R133.reuse.H0_H0 ;  /* 0x20000085ff837230 */ /* 0x100fe40000004100 */
[C---:B------:R-:W-:Y:S01]  /*71d0*/  FMUL R50, R78.reuse, R54 ;  /* 0x000000364e327220 */ /* 0x040fe20000400000 */
[C---:B------:R-:W-:Y:S01]  /*71e0*/  FFMA R46, R81.reuse, R127, R46 ;  /* 0x0000007f512e7223 */ /* 0x040fe2000000002e */
[----:B------:R-:W-:Y:S02]  /*71f0*/  HADD2.F32 R134, -RZ, R133.H1_H1 ;  /* 0x30000085ff867230 */ /* 0x000fe40000004100 */
[C---:B------:R-:W-:Y:S01]  /*7200*/  FFMA R51, R81.reuse, R130, R51 ;  /* 0x0000008251337223 */ /* 0x040fe20000000033 */
[----:B------:R-:W-:Y:S02]  /*7210*/  HADD2.F32 R133, -RZ, R135.H0_H0 ;  /* 0x20000087ff857230 */ /* 0x000fe40000004100 */
[C---:B------:R-:W-:Y:S01]  /*7220*/  FMUL R55, R78.reuse, R55 ;  /* 0x000000374e377220 */ /* 0x040fe20000400000 */
[C---:B------:R-:W-:Y:S01]  /*7230*/  FFMA R48, R81.reuse, R129, R48 ;  /* 0x0000008151307223 */ /* 0x040fe20000000030 */
[C---:B------:R-:W-:Y:S01]  /*7240*/  FFMA R49, R81.reuse, R132, R49 ;  /* 0x0000008451317223 */ /* 0x040fe20000000031 */
[--C-:B------:R-:W-:Y:S02]  /*7250*/  HADD2.F32 R135, -RZ, R137.reuse.H0_H0 ;  /* 0x20000089ff877230 */ /* 0x100fe40000004100 */
[C---:B------:R-:W-:Y:S01]  /*7260*/  FFMA R50, R81.reuse, R131, R50 ;  /* 0x0000008351327223 */ /* 0x040fe20000000032 */
[----:B------:R-:W-:Y:S02]  /*7270*/  HADD2.F32 R138, -RZ, R137.H1_H1 ;  /* 0x30000089ff8a7230 */ /* 0x000fe40000004100 */
[C---:B------:R-:W-:Y:S01]  /*7280*/  FMUL R54, R78.reuse, R58 ;  /* 0x0000003a4e367220 */ /* 0x040fe20000400000 */
[----:B------:R-:W-:Y:S02]  /*7290*/  HADD2.F32 R137, -RZ, R139.H0_H0 ;  /* 0x2000008bff897230 */ /* 0x000fe40000004100 */
[C---:B------:R-:W-:Y:S01]  /*72a0*/  FFMA R55, R81.reuse, R134, R55 ;  /* 0x0000008651377223 */ /* 0x040fe20000000037 */
        /* <DEDUP_REMOVED lines=16> */
[----:B------:R-:W-:Y:S01]  /*73b0*/  FFMA R63, R81, R142, R63 ;  /* 0x0000008e513f7223 */ /* 0x000fe2000000003f */
[----:B------:R-:W-:Y:S01]  /*73c0*/  FMUL R67, R78, R67 ;  /* 0x000000434e437220 */ /* 0x000fe20000400000 */
[----:B------:R-:W-:Y:S01]  /*73d0*/  F2FP.SATFINITE.E4M3.F32.PACK_AB_MERGE_C R206, R47, R42, RZ ;  /* 0x0000002a2fce723e */ /* 0x000fe200048070ff */
[----:B------:R-:W-:Y:S01]  /*73e0*/  FFMA R60, R81, R141, R60 ;  /* 0x0000008d513c7223 */ /* 0x000fe2000000003c */
[----:B------:R-:W-:Y:S01]  /*73f0*/  F2FP.SATFINITE.E4M3.F32.PACK_AB_MERGE_C R207, R51, R46, RZ ;  /* 0x0000002e33cf723e */ /* 0x000fe200048070ff */
[C---:B------:R-:W-:Y:S01]  /*7400*/  FFMA R61, R81.reuse, R144, R61 ;  /* 0x00000090513d7223 */ /* 0x040fe2000000003d */
[C---:B------:R-:W-:Y:S01]  /*7410*/  FFMA R62, R81.reuse, R143, R62 ;  /* 0x0000008f513e7223 */ /* 0x040fe2000000003e */
[----:B------:R-:W-:Y:S01]  /*7420*/  FFMA R67, R81, R146, R67 ;  /* 0x0000009251437223 */ /* 0x000fe20000000043 */
[----:B------:R-:W-:Y:S02]  /*7430*/  F2FP.SATFINITE.E4M3.F32.PACK_AB_MERGE_C R206, R41, R40, R206 ;  /* 0x0000002829ce723e */ /* 0x000fe400048070ce */
[----:B------:R-:W-:Y:S02]  /*7440*/  F2FP.SATFINITE.E4M3.F32.PACK_AB_MERGE_C R207, R45, R44, R207 ;  /* 0x0000002c2dcf723e */ /* 0x000fe400048070cf */
[----:B------:R-:W-:Y:S02]  /*7450*/  F2FP.SATFINITE.E4M3.F32.PACK_AB_MERGE_C R212, R55, R50, RZ ;  /* 0x0000003237d4723e */ /* 0x000fe400048070ff */
[----:B------:R-:W-:Y:S01]  /*7460*/  F2FP.SATFINITE.E4M3.F32.PACK_AB_MERGE_C R213, R59, R54, RZ ;  /* 0x000000363bd5723e */ /* 0x000fe200048070ff */
[----:B------:R1:W-:Y:S01]  /*7470*/  STS.128 [R199+0x4020], R204 ;  /* 0x004020ccc7007388 */ /* 0x0003e20000000c00 */
[----:B------:R-:W-:Y:S02]  /*7480*/  F2FP.SATFINITE.E4M3.F32.PACK_AB_MERGE_C R214, R63, R58, RZ ;  /* 0x0000003a3fd6723e */ /* 0x000fe400048070ff */
[----:B------:R-:W-:Y:S02]  /*7490*/  F2FP.SATFINITE.E4M3.F32.PACK_AB_MERGE_C R215, R67, R62, RZ ;  /* 0x0000003e43d7723e */ /* 0x000fe400048070ff */
[----:B------:R-:W-:Y:S02]  /*74a0*/  F2FP.SATFINITE.E4M3.F32.PACK_AB_MERGE_C R212, R49, R48, R212 ;  /* 0x0000003031d4723e */ /* 0x000fe400048070d4 */
[----:B------:R-:W-:Y:S02]  /*74b0*/  F2FP.SATFINITE.E4M3.F32.PACK_AB_MERGE_C R213, R53, R52, R213 ;  /* 0x0000003435d5723e */ /* 0x000fe400048070d5 */
[----:B------:R-:W-:Y:S02]  /*74c0*/  F2FP.SATFINITE.E4M3.F32.PACK_AB_MERGE_C R214, R57, R56, R214 ;  /* 0x0000003839d6723e */ /* 0x000fe400048070d6 */
[----:B------:R-:W-:Y:S02]  /*74d0*/  F2FP.SATFINITE.E4M3.F32.PACK_AB_MERGE_C R215, R61, R60, R215 ;  /* 0x0000003c3dd7723e */ /* 0x000fe400048070d7 */
[----:B------:R-:W-:Y:S02]  /*74e0*/  LEA R216, R181, UR49, 0x3 ;  /* 0x00000031b5d87c11 */ /* 0x000fe4000f8e18ff */
[----:B------:R-:W-:Y:S01]  /*74f0*/  @P6 SHF.L.U32 R219, R180, 0x1f, RZ ;  /* 0x0000001fb4db6819 */ /* 0x000fe200000006ff */
[----:B------:R1:W-:Y:S01]  /*7500*/  STS.128 [R198+0x4010], R212 ;  /* 0x004010d4c6007388 */ /* 0x0003e20000000c00 */
[----:B------:R-:W-:Y:S01]  /*7510*/  @!PT LDS RZ, [RZ] ;  /* 0x00000000fffff984 */ /* 0x000fe20000000800 */
[----:B------:R-:W-:Y:S01]  /*7520*/  @!PT LDS RZ, [RZ] ;  /* 0x00000000fffff984 */ /* 0x000fe20000000800 */
[----:B------:R-:W-:Y:S01]  /*7530*/  @!PT LDS RZ, [RZ] ;  /* 0x00000000fffff984 */ /* 0x000fe20000000800 */
[----:B------:R-:W-:Y:S01]  /*7540*/  @!PT LDS RZ, [RZ] ;  /* 0x00000000fffff984 */ /* 0x000fe20000000800 */
[----:B------:R2:W-:Y:S07]  /*7550*/  MEMBAR.ALL.CTA ;  /* 0x0000000000007992 */ /* 0x0005ee0000008000 */
[----:B--2---:R-:W2:Y:S02]  /*7560*/  FENCE.VIEW.ASYNC.S ;  /* 0x00000000000073c6 */ /* 0x004ea40000000000 */
[----:B--2---:R-:W-:Y:S06]  /*7570*/  BAR.SYNC.DEFER_BLOCKING 0x1, 0x80 ;  /* 0x0042000000007b1d */ /* 0x004fec0000010000 */
[----:B------:R-:W-:Y:S05]  /*7580*/  @P0 BRA `(.L_x_114) ;  /* 0x0000000000280947 */ /* 0x000fea0003800000 */
[----:B------:R-:W-:Y:S02]  /*7590*/  UIADD3 UR4, UPT, UPT, UR49, 0x4200, URZ ;  /* 0x0000420031047890 */ /* 0x000fe4000fffe0ff */
[----:B------:R-:W-:Y:S01]  /*75a0*/  UIADD3 UR6, UP0, UPT, UR52, 0x680, URZ ;  /* 0x0000068034067890 */ /* 0x000fe2000ff1e0ff */
[----:B------:R-:W-:Y:S03]  /*75b0*/  UMOV UR43, UR36 ;  /* 0x00000024002b7c82 */ /* 0x000fe60008000000 */
[----:B------:R-:W-:Y:S01]  /*75c0*/  MOV R192, UR4 ;  /* 0x0000000400c07c02 */ /* 0x000fe20008000f00 */
[----:B------:R-:W-:Y:S03]  /*75d0*/  UIADD3.X UR7, UPT, UPT, URZ, UR53, URZ, UP0, !UPT ;  /* 0x00000035ff077290 */ /* 0x000fe600087fe4ff */
[----:B------:R-:W-:Y:S11]  /*75e0*/  R2UR UR40, R192 ;  /* 0x00000000c02872ca */ /* 0x000ff600000e0000 */
[----:B------:R-:W-:Y:S02]  /*75f0*/  @!UPT UIADD3 URZ, UPT, UPT, URZ, URZ, URZ ;  /* 0x000000fffffff290 */ /* 0x000fe4000fffe0ff */
[----:B------:R2:W-:Y:S01]  /*7600*/  UTMASTG.3D [UR40], [UR6] ;  /* 0x00000028060073b5 */ /* 0x0005e20008010000 */
[----:B------:R0:W-:Y:S01]  /*7610*/  UTMACMDFLUSH ;  /* 0x00000000000079b7 */ /* 0x0001e20000000000 */
[----:B--2---:R-:W-:Y:S04]  /*7620*/  DEPBAR.LE SB0, 0x1 ;  /* 0x000080400000791a */ /* 0x004fe80000000000 */
.L_x_114:
[----:B------:R-:W-:Y:S05]  /*7630*/  BSYNC.RECONVERGENT B0 ;  /* 0x0000000000007941 */ /* 0x000fea0003800200 */
.L_x_113:
[----:B------:R-:W-:Y:S06]  /*7640*/  BAR.SYNC.DEFER_BLOCKING 0x1, 0x80 ;  /* 0x0042000000007b1d */ /* 0x000fec0000010000 */
[----:B------:R-:W2:Y:S01]  /*7650*/  @P6 SYNCS.PHASECHK.TRANS64.TRYWAIT P0, [R216+URZ+0x40], R219 ;  /* 0x000040dbd80065a7 */ /* 0x000ea200080011ff */
[----:B------:R-:W-:Y:S01]  /*7660*/  BSSY B1, `(.L_x_115) ;  /* 0x0000023000017945 */ /* 0x000fe20003800000 */
[----:B--2---:R-:W-:Y:S03]  /*7670*/  @P6 SEL R208, RZ, 0x1, !P0 ;  /* 0x00000001ffd06807 */ /* 0x004fe60004000000 */
[----:B------:R-:W-:Y:S05]  /*7680*/  @!P6 BRA `(.L_x_116) ;  /* 0x000000000080e947 */ /* 0x000fea0003800000 */
[----:B------:R-:W-:Y:S01]  /*7690*/  ISETP.NE.AND P1, PT, R209, RZ, PT ;  /* 0x000000ffd100720c */ /* 0x000fe20003f25270 */
[----:B------:R-:W-:Y:S01]  /*76a0*/  BSSY B0, `(.L_x_117) ;  /* 0x000000a000007945 */ /* 0x000fe20003800000 */
[----:B------:R-:W-:Y:S11]  /*76b0*/  ISETP.NE.AND P0, PT, R208, RZ, PT ;  /* 0x000000ffd000720c */ /* 0x000ff60003f05270 */
[----:B------:R-:W-:Y:S04]  /*76c0*/  @P1 IMAD R0, R181, 0x2000, R190 ;  /* 0x00002000b5001824 */ /* 0x000fe800078e02be */
[C---:B------:R-:W-:Y:S01]  /*76d0*/  @P1 IMAD.IADD R211, R0.reuse, 0x1, R211 ;  /* 0x0000000100d31824 */ /* 0x040fe200078e02d3 */
[----:B------:R-:W-:Y:S03]  /*76e0*/  @P1 IADD3 R217, PT, PT, R0, R217, RZ ;  /* 0x000000d900d91210 */ /* 0x000fe60007ffe0ff */
[----:B------:R-:W-:Y:S01]  /*76f0*/  @P1 IMAD.IADD R210, R210, 0x1, R211 ;  /* 0x00000001d2d21824 */ /* 0x000fe200078e02d3 */
[----:B------:R-:W-:Y:S06]  /*7700*/  @P0 BRA `(.L_x_118) ;  /* 0x00000000000c0947 */ /* 0x000fec0003800000 */
[----:B------:R-:W-:Y:S04]  /*7710*/  SHF.L.U32 R3, R180, 0x1f, RZ ;  /* 0x0000001fb4037819 */ /* 0x000fe800000006ff */
[----:B------:R-:W2:Y:S02]  /*7720*/  SYNCS.PHASECHK.TRANS64.TRYWAIT P0, [R216+URZ+0x40], R3 ;  /* 0x00004003d80075a7 */ /* 0x000ea400080011ff */
[----:B--2---:R-:W-:Y:S05]  /*7730*/  @!P0 BRA `(.L_x_119) ;  /* 0x0000002000048947 */ /* 0x004fea0003800000 */
.L_x_118:
[----:B------:R-:W-:Y:S05]  /*7740*/  BSYNC B0 ;  /* 0x0000000000007941 */ /* 0x000fea0003800000 */
.L_x_117:
[----:B------:R-:W-:Y:S01]  /*7750*/  ISETP.NE.AND P0, PT, R209, RZ, PT ;  /* 0x000000ffd100720c */ /* 0x000fe20003f05270 */
[----:B--2---:R-:W-:Y:S02]  /*7760*/  VIADD R3, R216, 0x50 ;  /* 0x00000050d8037836 */ /* 0x004fe40000000000 */
[----:B------:R-:W-:Y:S02]  /*7770*/  IMAD.U32 R2, RZ, RZ, UR37 ;  /* 0x00000025ff027e24 */ /* 0x000fe4000f8e00ff */
[----:B------:R-:W-:Y:S03]  /*7780*/  VIADD R181, R181, 0x1 ;  /* 0x00000001b5b57836 */ /* 0x000fe60000000000 */
[----:B------:R-:W-:Y:S05]  /*7790*/  PRMT R2, R2, 0x654, R3 ;  /* 0x0000065402027816 */ /* 0x000fea0000000003 */
[----:B------:R2:W3:Y:S04]  /*77a0*/  @P0 LDS.128 R148, [R0] ;  /* 0x0000000000940984 */ /* 0x0004e80000000c00 */
[----:B------:R2:W4:Y:S04]  /*77b0*/  @P0 LDS.128 R152, [R211+0x10] ;  /* 0x00001000d3980984 */ /* 0x0005280000000c00 */
        /* <DEDUP_REMOVED lines=13> */
.L_x_116:
[----:B------:R-:W-:Y:S05]  /*7890*/  BSYNC B1 ;  /* 0x0000000000017941 */ /* 0x000fea0003800000 */
.L_x_115:
[----:B--2---:R-:W-:Y:S05]  /*78a0*/  VIADD R0, R80, 0x40 ;  /* 0x0000004050007836 */ /* 0x004fea0000000000 */
[----:B------:R-:W-:Y:S04]  /*78b0*/  SHF.R.U32.HI R0, RZ, 0x15, R0 ;  /* 0x00000015ff007819 */ /* 0x000fe80000011600 */
[----:B------:R-:W-:Y:S11]  /*78c0*/  LOP3.LUT P0, RZ, R0, 0x3, R173, 0x48, !PT ;  /* 0x0000000300ff7812 */ /* 0x000ff600078048ad */
[----:B------:R-:W-:Y:S02]  /*78d0*/  @!UPT UIADD3 URZ, UPT, UPT, URZ, URZ, URZ ;  /* 0x000000fffffff290 */ /* 0x000fe4000fffe0ff */
[----:B------:R-:W-:Y:S05]  /*78e0*/  @!P0 BRA `(.L_x_120) ;  /* 0x0000000000408947 */ /* 0x000fea0003800000 */
[----:B------:R-:W2:Y:S01]  /*78f0*/  LDCU.64 UR8, c[0x4][0x70] ;  /* 0x01000e00ff0877ac */ /* 0x000ea20008000a00 */
[----:B------:R-:W-:Y:S01]  /*7900*/  MOV R3, 0x0 ;  /* 0x0000000000037802 */ /* 0x000fe20000000f00 */
[----:B------:R-:W-:Y:S02]  /*7910*/  HFMA2 R12, -RZ, RZ, 0, 5.9604644775390625e-08 ;  /* 0x00000001ff0c7431 */ /* 0x000fe400000001ff */
[----:B------:R-:W-:Y:S02]  /*7920*/  IMAD.MOV.U32 R8, RZ, RZ, 0x192 ;  /* 0x00000192ff087424 */ /* 0x000fe400078e00ff */
[----:B------:R-:W-:Y:S01]  /*7930*/  IMAD.MOV.U32 R13, RZ, RZ, RZ ;  /* 0x000000ffff0d7224 */ /* 0x000fe200078e00ff */
[----:B------:R-:W5:Y:S01]  /*7940*/  LDCU.64 UR6, c[0x4][0x78] ;  /* 0x01000f00ff0677ac */ /* 0x000f620008000a00 */
[----:B------:R-:W1:Y:S01]  /*7950*/  LDC.64 R2, c[0x4][R3] ;  /* 0x0100000003027b82 */ /* 0x000e620000000a00 */
[----:B------:R-:W3:Y:S01]  /*7960*/  LDCU.64 UR4, c[0x4][0x10] ;  /* 0x01000200ff0477ac */ /* 0x000ee20008000a00 */
[----:B--2---:R-:W-:Y:S01]  /*7970*/  MOV R5, UR9 ;  /* 0x0000000900057c02 */ /* 0x004fe20008000f00 */
[----:B------:R-:W-:Y:S01]  /*7980*/  IMAD.U32 R4, RZ, RZ, UR8 ;  /* 0x00000008ff047e24 */ /* 0x000fe2000f8e00ff */
[----:B-----5:R-:W-:Y:S01]  /*7990*/  MOV R7, UR7 ;  /* 0x0000000700077c02 */ /* 0x020fe20008000f00 */
[----:B------:R-:W-:Y:S01]  /*79a0*/  IMAD.U32 R6, RZ, RZ, UR6 ;  /* 0x00000006ff067e24 */ /* 0x000fe2000f8e00ff */
[----:B---3--:R-:W-:Y:S01]  /*79b0*/  MOV R11, UR5 ;  /* 0x00000005000b7c02 */ /* 0x008fe20008000f00 */
[----:B------:R-:W-:Y:S02]  /*79c0*/  IMAD.U32 R10, RZ, RZ, UR4 ;  /* 0x00000004ff0a7e24 */ /* 0x000fe4000f8e00ff */
[----:B------:R-:W-:Y:S07]  /*79d0*/  LEPC R20, `(.L_x_120) ;  /* 0x000000001014794e */ /* 0x000fee0000000000 */
[----:B-1--4-:R-:W-:Y:S05]  /*79e0*/  CALL.ABS.NOINC R2 ;  /* 0x0000000002007343 */ /* 0x012fea0003c00000 */
.L_x_120:
[----:B------:R-:W-:Y:S01]  /*79f0*/  ISETP.NE.AND P0, PT, R193, RZ, PT ;  /* 0x000000ffc100720c */ /* 0x000fe20003f05270 */
[----:B------:R-:W-:Y:S05]  /*7a00*/  WARPSYNC.ALL ;  /* 0x0000000000007948 */ /* 0x000fea0003800000 */
[----:B------:R-:W-:Y:S01]  /*7a10*/  R2UR UR4, R80 ;  /* 0x00000000500472ca */ /* 0x000fe200000e0000 */
[----:B------:R-:W-:Y:S01]  /*7a20*/  BSSY.RECONVERGENT B0, `(.L_x_121) ;  /* 0x000011c000007945 */ /* 0x000fe20003800200 */
[----:B---3--:R-:W-:Y:S02]  /*7a30*/  F2FP.F16.E4M3.UNPACK_B R11, R149 ;  /* 0x00000095ff0b723e */ /* 0x008fe400020006ff */
[----:B------:R-:W-:Y:S02]  /*7a40*/  F2FP.F16.E4M3.UNPACK_B R10, R150 ;  /* 0x00000096ff0a723e */ /* 0x000fe400020006ff */
[----:B------:R-:W-:Y:S01]  /*7a50*/  F2FP.F16.E4M3.UNPACK_B R9, R151 ;  /* 0x00000097ff09723e */ /* 0x000fe200020006ff */
[--C-:B------:R-:W-:Y:S01]  /*7a60*/  HADD2.F32 R83, -RZ, R11.reuse.H0_H0 ;  /* 0x2000000bff537230 */ /* 0x100fe20000004100 */
[----:B----4-:R-:W-:Y:S01]  /*7a70*/  F2FP.F16.E4M3.UNPACK_B R8, R152 ;  /* 0x00000098ff08723e */ /* 0x010fe200020006ff */
[----:B------:R-:W-:Y:S01]  /*7a80*/  HADD2.F32 R84, -RZ, R11.H1_H1 ;  /* 0x3000000bff547230 */ /* 0x000fe20000004100 */
[----:B------:R-:W-:Y:S01]  /*7a90*/  F2FP.F16.E4M3.UNPACK_B R7, R153 ;  /* 0x00000099ff07723e */ /* 0x000fe200020006ff */
[--C-:B------:R-:W-:Y:S01]  /*7aa0*/  HADD2.F32 R87, -RZ, R10.reuse.H0_H0 ;  /* 0x2000000aff577230 */ /* 0x100fe20000004100 */
[----:B------:R-:W-:Y:S01]  /*7ab0*/  F2FP.F16.E4M3.UNPACK_B R6, R154 ;  /* 0x0000009aff06723e */ /* 0x000fe200020006ff */
[----:B------:R-:W-:Y:S01]  /*7ac0*/  HADD2.F32 R88, -RZ, R10.H1_H1 ;  /* 0x3000000aff587230 */ /* 0x000fe20000004100 */
[----:B------:R-:W-:Y:S01]  /*7ad0*/  F2FP.F16.E4M3.UNPACK_B R5, R155 ;  /* 0x0000009bff05723e */ /* 0x000fe200020006ff */
[--C-:B------:R-:W-:Y:S01]  /*7ae0*/  HADD2.F32 R91, -RZ, R9.reuse.H0_H0 ;  /* 0x20000009ff5b7230 */ /* 0x100fe20000004100 */
[----:B-1----:R-:W-:Y:S01]  /*7af0*/  F2FP.F16.E4M3.UNPACK_B R4, R156 ;  /* 0x0000009cff04723e */ /* 0x002fe200020006ff */
[----:B------:R-:W-:Y:S01]  /*7b00*/  HADD2.F32 R93, -RZ, R9.H1_H1 ;  /* 0x30000009ff5d7230 */ /* 0x000fe20000004100 */
[-C--:B------:R-:W-:Y:S01]  /*7b10*/  F2FP.F16.E4M3.UNPACK_B R2, R148.reuse ;  /* 0x00000094ff02723e */ /* 0x080fe200020006ff */
[--C-:B------:R-:W-:Y:S01]  /*7b20*/  HADD2.F32 R94, -RZ, R8.reuse.H0_H0 ;  /* 0x20000008ff5e7230 */ /* 0x100fe20000004100 */
[----:B------:R-:W-:Y:S01]  /*7b30*/  F2FP.F16.E4M3.UNPACK_B R148, R148.H1 ;  /* 0x00000094ff94723e */ /* 0x000fe200030006ff */
[----:B------:R-:W-:Y:S01]  /*7b40*/  HADD2.F32 R97, -RZ, R8.H1_H1 ;  /* 0x30000008ff617230 */ /* 0x000fe20000004100 */
[----:B------:R-:W-:Y:S01]  /*7b50*/  F2FP.F16.E4M3.UNPACK_B R149, R149.H1 ;  /* 0x00000095ff95723e */ /* 0x000fe200030006ff */
[--C-:B------:R-:W-:Y:S01]  /*7b60*/  HADD2.F32 R98, -RZ, R7.reuse.H0_H0 ;  /* 0x20000007ff627230 */ /* 0x100fe20000004100 */
[----:B------:R-:W-:Y:S01]  /*7b70*/  F2FP.F16.E4M3.UNPACK_B R150, R150.H1 ;  /* 0x00000096ff96723e */ /* 0x000fe200030006ff */
[----:B------:R-:W-:Y:S01]  /*7b80*/  HADD2.F32 R101, -RZ, R7.H1_H1 ;  /* 0x30000007ff657230 */ /* 0x000fe20000004100 */
[----:B------:R-:W-:Y:S01]  /*7b90*/  F2FP.F16.E4M3.UNPACK_B R151, R151.H1 ;  /* 0x00000097ff97723e */ /* 0x000fe200030006ff */
[--C-:B------:R-:W-:Y:S01]  /*7ba0*/  HADD2.F32 R102, -RZ, R6.reuse.H0_H0 ;  /* 0x20000006ff667230 */ /* 0x100fe20000004100 */
[----:B------:R-:W-:Y:S01]  /*7bb0*/  IADD3 R195, PT, PT, R195, 0xb0, RZ ;  /* 0x000000b0c3c37810 */ /* 0x000fe20007ffe0ff */
[----:B------:R-:W-:Y:S01]  /*7bc0*/  HADD2.F32 R105, -RZ, R6.H1_H1 ;  /* 0x30000006ff697230 */ /* 0x000fe20000004100 */
[----:B------:R-:W-:Y:S01]  /*7bd0*/  F2FP.F16.E4M3.UNPACK_B R138, R163 ;  /* 0x000000a3ff8a723e */ /* 0x000fe200020006ff */
[--C-:B------:R-:W-:Y:S01]  /*7be0*/  HADD2.F32 R106, -RZ, R5.reuse.H0_H0 ;  /* 0x20000005ff6a7230 */ /* 0x100fe20000004100 */
[----:B------:R-:W-:Y:S01]  /*7bf0*/  LOP3.LUT R195, R195, 0xfefffff8, RZ, 0xc0, !PT ;  /* 0xfefffff8c3c37812 */ /* 0x000fe200078ec0ff */
[----:B------:R-:W-:Y:S01]  /*7c00*/  HADD2.F32 R109, -RZ, R5.H1_H1 ;  /* 0x30000005ff6d7230 */ /* 0x000fe20000004100 */
[----:B------:R-:W-:Y:S01]  /*7c10*/  F2FP.F16.E4M3.UNPACK_B R116, R157 ;  /* 0x0000009dff74723e */ /* 0x000fe200020006ff */
[--C-:B------:R-:W-:Y:S01]  /*7c20*/  HADD2.F32 R110, -RZ, R4.reuse.H0_H0 ;  /* 0x20000004ff6e7230 */ /* 0x100fe20000004100 */
[----:B------:R-:W-:Y:S01]  /*7c30*/  F2FP.F16.E4M3.UNPACK_B R120, R158 ;  /* 0x0000009eff78723e */ /* 0x000fe200020006ff */
[----:B------:R-:W-:Y:S01]  /*7c40*/  HADD2.F32 R113, -RZ, R4.H1_H1 ;  /* 0x30000004ff717230 */ /* 0x000fe20000004100 */
[----:B------:R-:W-:Y:S01]  /*7c50*/  F2FP.F16.E4M3.UNPACK_B R124, R159 ;  /* 0x0000009fff7c723e */ /* 0x000fe200020006ff */
[----:B------:R-:W1:Y:S01]  /*7c60*/  LDTM.x64 R4, tmem[UR4+0x40] ;  /* 0x00004004000479ee */ /* 0x000e620008340000 */
[--C-:B------:R-:W-:Y:S01]  /*7c70*/  HADD2.F32 R0, -RZ, R2.reuse.H0_H0 ;  /* 0x20000002ff007230 */ /* 0x100fe20000004100 */
[----:B------:R-:W-:Y:S01]  /*7c80*/  NOP ;  /* 0x0000000000007918 */ /* 0x000fe20000000000 */
[----:B-1----:R1:W-:Y:S01]  /*7c90*/  SYNCS.ARRIVE.TRANS64.RED.A1T0 RZ, [R195+URZ], RZ ;  /* 0x000000ffc3ff79a7 */ /* 0x0023e200081004ff */
[----:B------:R-:W-:Y:S01]  /*7ca0*/  HADD2.F32 R2, -RZ, R2.H1_H1 ;  /* 0x30000002ff027230 */ /* 0x000fe20000004100 */
[----:B------:R-:W-:Y:S01]  /*7cb0*/  F2FP.F16.E4M3.UNPACK_B R128, R160 ;  /* 0x000000a0ff80723e */ /* 0x000fe200020006ff */
[--C-:B------:R-:W-:Y:S01]  /*7cc0*/  HADD2.F32 R86, -RZ, R149.reuse.H1_H1 ;  /* 0x30000095ff567230 */ /* 0x100fe20000004100 */
[----:B------:R-:W-:Y:S01]  /*7cd0*/  F2FP.F16.E4M3.UNPACK_B R132, R161 ;  /* 0x000000a1ff84723e */ /* 0x000fe200020006ff */
[--C-:B------:R-:W-:Y:S01]  /*7ce0*/  HADD2.F32 R114, -RZ, R116.reuse.H0_H0 ;  /* 0x20000074ff727230 */ /* 0x100fe20000004100 */
[----:B------:R-:W-:Y:S01]  /*7cf0*/  F2FP.F16.E4M3.UNPACK_B R136, R162 ;  /* 0x000000a2ff88723e */ /* 0x000fe200020006ff */
[----:B------:R-:W-:Y:S01]  /*7d00*/  HADD2.F32 R117, -RZ, R116.H1_H1 ;  /* 0x30000074ff757230 */ /* 0x000fe20000004100 */
[----:B------:R-:W-:Y:S01]  /*7d10*/  F2FP.F16.E4M3.UNPACK_B R152, R152.H1 ;  /* 0x00000098ff98723e */ /* 0x000fe200030006ff */
        /* <DEDUP_REMOVED lines=12> */
[C---:B------:R-:W-:Y:S01]  /*7de0*/  FMUL R4, R78.reuse, R4 ;  /* 0x000000044e047220 */ /* 0x040fe20000400000 */
[C---:B------:R-:W-:Y:S01]  /*7df0*/  FMUL R5, R78.reuse, R5 ;  /* 0x000000054e057220 */ /* 0x040fe20000400000 */
[----:B------:R-:W-:Y:S02]  /*7e00*/  HADD2.F32 R3, -RZ, R148.H0_H0 ;  /* 0x20000094ff037230 */ /* 0x000fe40000004100 */
        /* <DEDUP_REMOVED lines=9> */
[----:B------:R-:W-:Y:S02]  /*7ea0*/  HADD2.F32 R130, -RZ, R132.H0_H0 ;  /* 0x20000084ff827230 */ /* 0x000fe40000004100 */
[C---:B------:R-:W-:Y:S01]  /*7eb0*/  FMUL R6, R78.reuse, R6 ;  /* 0x000000064e067220 */ /* 0x040fe20000400000 */
[----:B------:R-:W-:Y:S02]  /*7ec0*/  HADD2.F32 R82, -RZ, R148.H1_H1 ;  /* 0x30000094ff527230 */ /* 0x000fe40000004100 */
[C---:B------:R-:W-:Y:S01]  /*7ed0*/  FMUL R7, R78.reuse, R7 ;  /* 0x000000074e077220 */ /* 0x040fe20000400000 */
[----:B------:R-:W-:Y:S02]  /*7ee0*/  HADD2.F32 R85, -RZ, R149.H0_H0 ;  /* 0x20000095ff557230 */ /* 0x000fe40000004100 */
[C---:B------:R-:W-:Y:S01]  /*7ef0*/  FFMA R6, R81.reuse, R3, R6 ;  /* 0x0000000351067223 */ /* 0x040fe20000000006 */
[----:B------:R-:W-:Y:S02]  /*7f00*/  HADD2.F32 R133, -RZ, R132.H1_H1 ;  /* 0x30000084ff857230 */ /* 0x000fe40000004100 */
[C---:B------:R-:W-:Y:S01]  /*7f10*/  FFMA R7, R81.reuse, R82, R7 ;  /* 0x0000005251077223 */ /* 0x040fe20000000007 */
[C---:B------:R-:W-:Y:S01]  /*7f20*/  FFMA R8, R81.reuse, R83, R8 ;  /* 0x0000005351087223 */ /* 0x040fe20000000008 */
[C---:B------:R-:W-:Y:S01]  /*7f30*/  FFMA R9, R81.reuse, R84, R9 ;  /* 0x0000005451097223 */ /* 0x040fe20000000009 */
[--C-:B------:R-:W-:Y:S02]  /*7f40*/  HADD2.F32 R82, -RZ, R138.reuse.H0_H0 ;  /* 0x2000008aff527230 */ /* 0x100fe40000004100 */
[C---:B------:R-:W-:Y:S01]  /*7f50*/  FMUL R10, R78.reuse, R10 ;  /* 0x0000000a4e0a7220 */ /* 0x040fe20000400000 */
[----:B------:R-:W-:Y:S02]  /*7f60*/  HADD2.F32 R83, -RZ, R138.H1_H1 ;  /* 0x3000008aff537230 */ /* 0x000fe40000004100 */
[C---:B------:R-:W-:Y:S01]  /*7f70*/  FMUL R11, R78.reuse, R11 ;  /* 0x0000000b4e0b7220 */ /* 0x040fe20000400000 */
[----:B------:R-:W-:Y:S02]  /*7f80*/  HADD2.F32 R89, -RZ, R150.H0_H0 ;  /* 0x20000096ff597230 */ /* 0x000fe40000004100 */
[C---:B------:R-:W-:Y:S01]  /*7f90*/  FFMA R10, R81.reuse, R85, R10 ;  /* 0x00000055510a7223 */ /* 0x040fe2000000000a */
[--C-:B------:R-:W-:Y:S02]  /*7fa0*/  HADD2.F32 R134, -RZ, R136.reuse.H0_H0 ;  /* 0x20000088ff867230 */ /* 0x100fe40000004100 */
[C---:B------:R-:W-:Y:S01]  /*7fb0*/  FFMA R11, R81.reuse, R86, R11 ;  /* 0x00000056510b7223 */ /* 0x040fe2000000000b */
[C---:B------:R-:W-:Y:S01]  /*7fc0*/  FFMA R12, R81.reuse, R87, R12 ;  /* 0x00000057510c7223 */ /* 0x040fe2000000000c */
[----:B------:R-:W-:Y:S01]  /*7fd0*/  FFMA R13, R81, R88, R13 ;  /* 0x00000058510d7223 */ /* 0x000fe2000000000d */
[----:B------:R-:W-:Y:S01]  /*7fe0*/  F2FP.SATFINITE.E4M3.F32.PACK_AB_MERGE_C R86, R7, R6, RZ ;  /* 0x000000060756723e */ /* 0x000fe200048070ff */
[C---:B------:R-:W-:Y:S01]  /*7ff0*/  FMUL R7, R78.reuse, R20 ;  /* 0x000000144e077220 */ /* 0x040fe20000400000 */
[----:B------:R-:W-:Y:S01]  /*8000*/  F2FP.SATFINITE.E4M3.F32.PACK_AB_MERGE_C R138, R11, R10, RZ ;  /* 0x0000000a0b8a723e */ /* 0x000fe200048070ff */
[C---:B------:R-:W-:Y:S01]  /*8010*/  FMUL R10, R78.reuse, R21 ;  /* 0x000000154e0a7220 */ /* 0x040fe20000400000 */
[C---:B------:R-:W-:Y:S01]  /*8020*/  FMUL R21, R78.reuse, R28 ;  /* 0x0000001c4e157220 */ /* 0x040fe20000400000 */
[----:B------:R-:W-:Y:S02]  /*8030*/  HADD2.F32 R137, -RZ, R136.H1_H1 ;  /* 0x30000088ff897230 */ /* 0x000fe40000004100 */
[C---:B------:R-:W-:Y:S01]  /*8040*/  FMUL R14, R78.reuse, R14 ;  /* 0x0000000e4e0e7220 */ /* 0x040fe20000400000 */
[----:B------:R-:W-:Y:S02]  /*8050*/  HADD2.F32 R90, -RZ, R150.H1_H1 ;  /* 0x30000096ff5a7230 */ /* 0x000fe40000004100 */
[C---:B------:R-:W-:Y:S01]  /*8060*/  FMUL R15, R78.reuse, R15 ;  /* 0x0000000f4e0f7220 */ /* 0x040fe20000400000 */
[--C-:B------:R-:W-:Y:S02]  /*8070*/  HADD2.F32 R92, -RZ, R151.reuse.H0_H0 ;  /* 0x20000097ff5c7230 */ /* 0x100fe40000004100 */
[C---:B------:R-:W-:Y:S01]  /*8080*/  FFMA R14, R81.reuse, R89, R14 ;  /* 0x00000059510e7223 */ /* 0x040fe2000000000e */
[----:B------:R-:W-:Y:S02]  /*8090*/  HADD2.F32 R95, -RZ, R151.H1_H1 ;  /* 0x30000097ff5f7230 */ /* 0x000fe40000004100 */
[C---:B------:R-:W-:Y:S01]  /*80a0*/  FFMA R15, R81.reuse, R90, R15 ;  /* 0x0000005a510f7223 */ /* 0x040fe2000000000f */
[C---:B------:R-:W-:Y:S01]  /*80b0*/  FFMA R0, R81.reuse, R91, R0 ;  /* 0x0000005b51007223 */ /* 0x040fe20000000000 */
[----:B------:R-:W-:Y:S01]  /*80c0*/  FFMA R2, R81, R93, R2 ;  /* 0x0000005d51027223 */ /* 0x000fe20000000002 */
[C---:B------:R-:W-:Y:S01]  /*80d0*/  FMUL R3, R78.reuse, R18 ;  /* 0x000000124e037220 */ /* 0x040fe20000400000 */
[C---:B------:R-:W-:Y:S01]  /*80e0*/  FMUL R18, R78.reuse, R25 ;  /* 0x000000194e127220 */ /* 0x040fe20000400000 */
[----:B------:R-:W-:Y:S01]  /*80f0*/  F2FP.SATFINITE.E4M3.F32.PACK_AB_MERGE_C R14, R15, R14, RZ ;  /* 0x0000000e0f0e723e */ /* 0x000fe200048070ff */
[C---:B------:R-:W-:Y:S01]  /*8100*/  FMUL R25, R78.reuse, R32 ;  /* 0x000000204e197220 */ /* 0x040fe20000400000 */
[C---:B------:R-:W-:Y:S01]  /*8110*/  FFMA R3, R81.reuse, R92, R3 ;  /* 0x0000005c51037223 */ /* 0x040fe20000000003 */
[C---:B------:R-:W-:Y:S01]  /*8120*/  FMUL R6, R78.reuse, R19 ;  /* 0x000000134e067220 */ /* 0x040fe20000400000 */
[--C-:B------:R-:W-:Y:S02]  /*8130*/  HADD2.F32 R96, -RZ, R152.reuse.H0_H0 ;  /* 0x20000098ff607230 */ /* 0x100fe40000004100 */
[C---:B------:R-:W-:Y:S01]  /*8140*/  FMUL R11, R78.reuse, R22 ;  /* 0x000000164e0b7220 */ /* 0x040fe20000400000 */
[----:B------:R-:W-:Y:S02]  /*8150*/  HADD2.F32 R99, -RZ, R152.H1_H1 ;  /* 0x30000098ff637230 */ /* 0x000fe40000004100 */
[C---:B------:R-:W-:Y:S01]  /*8160*/  FFMA R6, R81.reuse, R95, R6 ;  /* 0x0000005f51067223 */ /* 0x040fe20000000006 */
[C---:B------:R-:W-:Y:S01]  /*8170*/  FFMA R7, R81.reuse, R94, R7 ;  /* 0x0000005e51077223 */ /* 0x040fe20000000007 */
[C---:B------:R-:W-:Y:S01]  /*8180*/  FFMA R10, R81.reuse, R97, R10 ;  /* 0x00000061510a7223 */ /* 0x040fe2000000000a */
[C---:B------:R-:W-:Y:S01]  /*8190*/  FFMA R11, R81.reuse, R96, R11 ;  /* 0x00000060510b7223 */ /* 0x040fe2000000000b */
[----:B------:R-:W-:Y:S01]  /*81a0*/  FMUL R22, R78, R29 ;  /* 0x0000001d4e167220 */ /* 0x000fe20000400000 */
[----:B------:R-:W-:Y:S01]  /*81b0*/  F2FP.SATFINITE.E4M3.F32.PACK_AB_MERGE_C R3, R6, R3, RZ ;  /* 0x000000030603723e */ /* 0x000fe200048070ff */
[C---:B------:R-:W-:Y:S01]  /*81c0*/  FMUL R29, R78.reuse, R36 ;  /* 0x000000244e1d7220 */ /* 0x040fe20000400000 */
        /* <DEDUP_REMOVED lines=11> */
[----:B------:R-:W-:Y:S01]  /*8280*/  FMUL R20, R78, R27 ;  /* 0x0000001b4e147220 */ /* 0x000fe20000400000 */
[--C-:B------:R-:W-:Y:S01]  /*8290*/  HADD2.F32 R104, -RZ, R154.reuse.H0_H0 ;  /* 0x2000009aff687230 */ /* 0x100fe20000004100 */
[----:B------:R-:W-:Y:S01]  /*82a0*/  F2FP.SATFINITE.E4M3.F32.PACK_AB_MERGE_C R16, R10, R7, R16 ;  /* 0x000000070a10723e */ /* 0x000fe20004807010 */
[----:B------:R-:W-:Y:S02]  /*82b0*/  HADD2.F32 R107, -RZ, R154.H1_H1 ;  /* 0x3000009aff6b7230 */ /* 0x000fe40000004100 */
[C---:B------:R-:W-:Y:S01]  /*82c0*/  FFMA R20, R81.reuse, R103, R20 ;  /* 0x0000006751147223 */ /* 0x040fe20000000014 */
[C---:B------:R-:W-:Y:S01]  /*82d0*/  FFMA R21, R81.reuse, R102, R21 ;  /* 0x0000006651157223 */ /* 0x040fe20000000015 */
[C---:B------:R-:W-:Y:S01]  /*82e0*/  FFMA R22, R81.reuse, R105, R22 ;  /* 0x0000006951167223 */ /* 0x040fe20000000016 */
[C---:B------:R-:W-:Y:S01]  /*82f0*/  FMUL R23, R78.reuse, R30 ;  /* 0x0000001e4e177220 */ /* 0x040fe20000400000 */
[----:B------:R-:W-:Y:S01]  /*8300*/  FMUL R30, R78, R37 ;  /* 0x000000254e1e7220 */ /* 0x000fe20000400000 */
[----:B------:R-:W-:Y:S01]  /*8310*/  F2FP.SATFINITE.E4M3.F32.PACK_AB_MERGE_C R19, R20, R19, RZ ;  /* 0x000000131413723e */ /* 0x000fe200048070ff */
[C---:B------:R-:W-:Y:S01]  /*8320*/  FMUL R37, R78.reuse, R44 ;  /* 0x0000002c4e257220 */ /* 0x040fe20000400000 */
[C---:B------:R-:W-:Y:S01]  /*8330*/  FFMA R23, R81.reuse, R104, R23 ;  /* 0x0000006851177223 */ /* 0x040fe20000000017 */
        /* <DEDUP_REMOVED lines=20> */
[----:B------:R-:W-:Y:S01]  /*8480*/  F2FP.F16.E4M3.UNPACK_B R159, R159.H1 ;  /* 0x0000009fff9f723e */ /* 0x000fe200030006ff */
[----:B------:R-:W-:Y:S01]  /*8490*/  FMUL R38, R78, R45 ;  /* 0x0000002d4e267220 */ /* 0x000fe20000400000 */
[----:B------:R-:W-:Y:S01]  /*84a0*/  F2FP.SATFINITE.E4M3.F32.PACK_AB_MERGE_C R19, R28, R27, RZ ;  /* 0x0000001b1c13723e */ /* 0x000fe200048070ff */
[----:B------:R-:W-:Y:S01]  /*84b0*/  FFMA R31, R81, R112, R31 ;  /* 0x00000070511f7223 */ /* 0x000fe2000000001f */
[C---:B------:R-:W-:Y:S01]  /*84c0*/  FMUL R45, R78.reuse, R52 ;  /* 0x000000344e2d7220 */ /* 0x040fe20000400000 */
[C---:B------:R-:W-:Y:S01]  /*84d0*/  FMUL R52, R78.reuse, R59 ;  /* 0x0000003b4e347220 */ /* 0x040fe20000400000 */
[----:B------:R-:W-:Y:S01]  /*84e0*/  F2FP.F16.E4M3.UNPACK_B R160, R160.H1 ;  /* 0x000000a0ffa0723e */ /* 0x000fe200030006ff */
[C---:B------:R-:W-:Y:S01]  /*84f0*/  FMUL R59, R78.reuse, R66 ;  /* 0x000000424e3b7220 */ /* 0x040fe20000400000 */
[----:B------:R-:W-:Y:S01]  /*8500*/  F2FP.SATFINITE.E4M3.F32.PACK_AB_MERGE_C R66, R13, R12, R14 ;  /* 0x0000000c0d42723e */ /* 0x000fe2000480700e */
        /* <DEDUP_REMOVED lines=11> */
[C---:B------:R-:W-:Y:S01]  /*85c0*/  FFMA R35, R81.reuse, R116, R35 ;  /* 0x0000007451237223 */ /* 0x040fe20000000023 */
[C---:B------:R-:W-:Y:S01]  /*85d0*/  FMUL R36, R78.reuse, R43 ;  /* 0x0000002b4e247220 */ /* 0x040fe20000400000 */
[--C-:B------:R-:W-:Y:S02]  /*85e0*/  HADD2.F32 R120, -RZ, R158.reuse.H0_H0 ;  /* 0x2000009eff787230 */ /* 0x100fe40000004100 */
[C---:B------:R-:W-:Y:S01]  /*85f0*/  FMUL R39, R78.reuse, R46 ;  /* 0x0000002e4e277220 */ /* 0x040fe20000400000 */
[----:B------:R-:W-:Y:S02]  /*8600*/  HADD2.F32 R123, -RZ, R158.H1_H1 ;  /* 0x3000009eff7b7230 */ /* 0x000fe40000004100 */
        /* <DEDUP_REMOVED lines=8> */
[C---:B------:R-:W-:Y:S01]  /*8690*/  FFMA R40, R81.reuse, R123, R40 ;  /* 0x0000007b51287223 */ /* 0x040fe20000000028 */
[C---:B------:R-:W-:Y:S01]  /*86a0*/  FMUL R44, R78.reuse, R51 ;  /* 0x000000334e2c7220 */ /* 0x040fe20000400000 */
[C---:B------:R-:W-:Y:S01]  /*86b0*/  FFMA R41, R81.reuse, R122, R41 ;  /* 0x0000007a51297223 */ /* 0x040fe20000000029 */
[C---:B------:R-:W-:Y:S01]  /*86c0*/  FFMA R42, R81.reuse, R125, R42 ;  /* 0x0000007d512a7223 */ /* 0x040fe2000000002a */
[C---:B------:R-:W-:Y:S01]  /*86d0*/  FMUL R46, R78.reuse, R53 ;  /* 0x000000354e2e7220 */ /* 0x040fe20000400000 */
[--C-:B------:R-:W-:Y:S02]  /*86e0*/  HADD2.F32 R128, -RZ, R160.reuse.H0_H0 ;  /* 0x200000a0ff807230 */ /* 0x100fe40000004100 */
[C---:B------:R-:W-:Y:S01]  /*86f0*/  FMUL R50, R78.reuse, R57 ;  /* 0x000000394e327220 */ /* 0x040fe20000400000 */
[C---:B------:R-:W-:Y:S01]  /*8700*/  FMUL R51, R78.reuse, R58 ;  /* 0x0000003a4e337220 */ /* 0x040fe20000400000 */
[C---:B------:R-:W-:Y:S01]  /*8710*/  FMUL R53, R78.reuse, R60 ;  /* 0x0000003c4e357220 */ /* 0x040fe20000400000 */
[C---:B------:R-:W-:Y:S01]  /*8720*/  FFMA R43, R81.reuse, R124, R43 ;  /* 0x0000007c512b7223 */ /* 0x040fe2000000002b */
[----:B------:R-:W-:Y:S02]  /*8730*/  HADD2.F32 R131, -RZ, R160.H1_H1 ;  /* 0x300000a0ff837230 */ /* 0x000fe40000004100 */
[C---:B------:R-:W-:Y:S01]  /*8740*/  FMUL R47, R78.reuse, R54 ;  /* 0x000000364e2f7220 */ /* 0x040fe20000400000 */
[C---:B------:R-:W-:Y:S01]  /*8750*/  FMUL R57, R78.reuse, R64 ;  /* 0x000000404e397220 */ /* 0x040fe20000400000 */
[C---:B------:R-:W-:Y:S01]  /*8760*/  FMUL R58, R78.reuse, R65 ;  /* 0x000000414e3a7220 */ /* 0x040fe20000400000 */
[C---:B------:R-:W-:Y:S01]  /*8770*/  FMUL R60, R78.reuse, R67 ;  /* 0x000000434e3c7220 */ /* 0x040fe20000400000 */
[----:B------:R-:W-:Y:S01]  /*8780*/  FFMA R44, R81, R127, R44 ;  /* 0x0000007f512c7223 */ /* 0x000fe2000000002c */
[C---:B------:R-:W-:Y:S01]  /*8790*/  FMUL R48, R78.reuse, R55 ;  /* 0x000000374e307220 */ /* 0x040fe20000400000 */
[----:B------:R-:W-:Y:S01]  /*87a0*/  F2FP.SATFINITE.E4M3.F32.PACK_AB_MERGE_C R64, R5, R4, R86 ;  /* 0x000000040540723e */ /* 0x000fe20004807056 */
[----:B------:R-:W-:Y:S01]  /*87b0*/  FFMA R45, R81, R126, R45 ;  /* 0x0000007e512d7223 */ /* 0x000fe2000000002d */
[----:B------:R-:W-:Y:S01]  /*87c0*/  F2FP.SATFINITE.E4M3.F32.PACK_AB_MERGE_C R65, R9, R8, R138 ;  /* 0x000000080941723e */ /* 0x000fe2000480708a */
[----:B------:R-:W-:Y:S01]  /*87d0*/  FMUL R49, R78, R56 ;  /* 0x000000384e317220 */ /* 0x000fe20000400000 */
[----:B------:R-:W-:Y:S01]  /*87e0*/  F2FP.SATFINITE.E4M3.F32.PACK_AB_MERGE_C R67, R2, R0, R3 ;  /* 0x000000000243723e */ /* 0x000fe20004807003 */
[C---:B------:R-:W-:Y:S01]  /*87f0*/  FFMA R46, R81.reuse, R129, R46 ;  /* 0x00000081512e7223 */ /* 0x040fe2000000002e */
[----:B------:R-:W-:Y:S01]  /*8800*/  F2FP.F16.E4M3.UNPACK_B R162, R162.H1 ;  /* 0x000000a2ffa2723e */ /* 0x000fe200030006ff */
[--C-:B------:R-:W-:Y:S02]  /*8810*/  HADD2.F32 R132, -RZ, R161.reuse.H0_H0 ;  /* 0x200000a1ff847230 */ /* 0x100fe40000004100 */
[C---:B------:R-:W-:Y:S01]  /*8820*/  FFMA R47, R81.reuse, R128, R47 ;  /* 0x00000080512f7223 */ /* 0x040fe2000000002f */
[----:B------:R1:W-:Y:S01]  /*8830*/  STS.128 [R172+UR49+0x6200], R64 ;  /* 0x00620040ac007988 */ /* 0x0003e20008000c31 */
[----:B------:R-:W-:Y:S02]  /*8840*/  HADD2.F32 R135, -RZ, R161.H1_H1 ;  /* 0x300000a1ff877230 */ /* 0x000fe40000004100 */
[C---:B------:R-:W-:Y:S01]  /*8850*/  FFMA R48, R81.reuse, R131, R48 ;  /* 0x0000008351307223 */ /* 0x040fe20000000030 */
[C---:B------:R-:W-:Y:S01]  /*8860*/  FFMA R49, R81.reuse, R130, R49 ;  /* 0x0000008251317223 */ /* 0x040fe20000000031 */
[----:B------:R-:W-:Y:S01]  /*8870*/  F2FP.F16.E4M3.UNPACK_B R163, R163.H1 ;  /* 0x000000a3ffa3723e */ /* 0x000fe200030006ff */
[C---:B------:R-:W-:Y:S01]  /*8880*/  FFMA R50, R81.reuse, R133, R50 ;  /* 0x0000008551327223 */ /* 0x040fe20000000032 */
[----:B------:R-:W-:Y:S01]  /*8890*/  FMUL R54, R78, R61 ;  /* 0x0000003d4e367220 */ /* 0x000fe20000400000 */
[--C-:B------:R-:W-:Y:S01]  /*88a0*/  HADD2.F32 R136, -RZ, R162.reuse.H0_H0 ;  /* 0x200000a2ff887230 */ /* 0x100fe20000004100 */
[----:B------:R1:W-:Y:S01]  /*88b0*/  STS.128 [R197+0x6010], R16 ;  /* 0x00601010c5007388 */ /* 0x0003e20000000c00 */
[----:B------:R-:W-:Y:S01]  /*88c0*/  F2FP.SATFINITE.E4M3.F32.PACK_AB_MERGE_C R35, R36, R35, RZ ;  /* 0x000000232423723e */ /* 0x000fe200048070ff */
[C---:B------:R-:W-:Y:S01]  /*88d0*/  FFMA R51, R81.reuse, R132, R51 ;  /* 0x0000008451337223 */ /* 0x040fe20000000033 */
[----:B------:R-:W-:Y:S01]  /*88e0*/  F2FP.SATFINITE.E4M3.F32.PACK_AB_MERGE_C R39, R40, R39, RZ ;  /* 0x000000272827723e */ /* 0x000fe200048070ff */
[----:B------:R-:W-:Y:S02]  /*88f0*/  HADD2.F32 R139, -RZ, R162.H1_H1 ;  /* 0x300000a2ff8b7230 */ /* 0x000fe40000004100 */
[C---:B------:R-:W-:Y:S01]  /*8900*/  FMUL R55, R78.reuse, R62 ;  /* 0x0000003e4e377220 */ /* 0x040fe20000400000 */
[C---:B------:R-:W-:Y:S01]  /*8910*/  FFMA R52, R81.reuse, R135, R52 ;  /* 0x0000008751347223 */ /* 0x040fe20000000034 */
[----:B------:R-:W-:Y:S01]  /*8920*/  FMUL R56, R78, R63 ;  /* 0x0000003f4e387220 */ /* 0x000fe20000400000 */
[C---:B------:R-:W-:Y:S01]  /*8930*/  FFMA R53, R81.reuse, R134, R53 ;  /* 0x0000008651357223 */ /* 0x040fe20000000035 */
[C---:B------:R-:W-:Y:S01]  /*8940*/  FFMA R54, R81.reuse, R137, R54 ;  /* 0x0000008951367223 */ /* 0x040fe20000000036 */
[--C-:B------:R-:W-:Y:S02]  /*8950*/  HADD2.F32 R84, -RZ, R163.reuse.H0_H0 ;  /* 0x200000a3ff547230 */ /* 0x100fe40000004100 */
[C---:B------:R-:W-:Y:S01]  /*8960*/  FFMA R55, R81.reuse, R136, R55 ;  /* 0x0000008851377223 */ /* 0x040fe20000000037 */
[----:B------:R-:W-:Y:S02]  /*8970*/  HADD2.F32 R85, -RZ, R163.H1_H1 ;  /* 0x300000a3ff557230 */ /* 0x000fe40000004100 */
[C---:B------:R-:W-:Y:S01]  /*8980*/  FFMA R56, R81.reuse, R139, R56 ;  /* 0x0000008b51387223 */ /* 0x040fe20000000038 */
[----:B------:R-:W-:Y:S01]  /*8990*/  F2FP.SATFINITE.E4M3.F32.PACK_AB_MERGE_C R43, R44, R43, RZ ;  /* 0x0000002b2c2b723e */ /* 0x000fe200048070ff */
[C---:B------:R-:W-:Y:S01]  /*89a0*/  FFMA R57, R81.reuse, R82, R57 ;  /* 0x0000005251397223 */ /* 0x040fe20000000039 */
[C---:B------:R-:W-:Y:S01]  /*89b0*/  FFMA R58, R81.reuse, R83, R58 ;  /* 0x00000053513a7223 */ /* 0x040fe2000000003a */
[C---:B------:R-:W-:Y:S01]  /*89c0*/  FFMA R59, R81.reuse, R84, R59 ;  /* 0x00000054513b7223 */ /* 0x040fe2000000003b */
[----:B------:R-:W-:Y:S01]  /*89d0*/  F2FP.SATFINITE.E4M3.F32.PACK_AB_MERGE_C R33, R34, R33, R35 ;  /* 0x000000212221723e */ /* 0x000fe20004807023 */
[----:B------:R-:W-:Y:S01]  /*89e0*/  FFMA R60, R81, R85, R60 ;  /* 0x00000055513c7223 */ /* 0x000fe2000000003c */
[----:B------:R-:W-:Y:S02]  /*89f0*/  F2FP.SATFINITE.E4M3.F32.PACK_AB_MERGE_C R32, R30, R29, R32 ;  /* 0x0000001d1e20723e */ /* 0x000fe40004807020 */
        /* <DEDUP_REMOVED lines=11> */
[----:B------:R-:W-:Y:S03]  /*8ab0*/  IADD3 R76, PT, PT, R76, 0x1, RZ ;  /* 0x000000014c4c7810 */ /* 0x000fe60007ffe0ff */
        /* <DEDUP_REMOVED lines=9> */
[----:B------:R-:W-:Y:S02]  /*8b50*/  UIADD3 UR8, UP0, UPT, UR52, 0x680, URZ ;  /* 0x0000068034087890 */ /* 0x000fe4000ff1e0ff */
[----:B------:R-:W-:Y:S02]  /*8b60*/  UIADD3 UR5, UPT, UPT, UR41, 0x40, URZ ;  /* 0x0000004029057890 */ /* 0x000fe4000fffe0ff */
[----:B------:R-:W-:Y:S02]  /*8b70*/  UIADD3 UR4, UPT, UPT, UR49, 0x6200, URZ ;  /* 0x0000620031047890 */ /* 0x000fe4000fffe0ff */
[----:B------:R-:W-:Y:S01]  /*8b80*/  UIADD3.X UR9, UPT, UPT, URZ, UR53, URZ, UP0, !UPT ;  /* 0x00000035ff097290 */ /* 0x000fe200087fe4ff */
[----:B------:R-:W-:Y:S01]  /*8b90*/  UMOV UR6, UR42 ;  /* 0x0000002a00067c82 */ /* 0x000fe20008000000 */
[----:B------:R-:W-:Y:S07]  /*8ba0*/  UMOV UR7, UR36 ;  /* 0x0000002400077c82 */ /* 0x000fee0008000000 */
[----:B------:R2:W-:Y:S01]  /*8bb0*/  UTMASTG.3D [UR4], [UR8] ;  /* 0x00000004080073b5 */ /* 0x0005e20008010000 */
[----:B------:R0:W-:Y:S01]  /*8bc0*/  UTMACMDFLUSH ;  /* 0x00000000000079b7 */ /* 0x0001e20000000000 */
[----:B--2---:R-:W-:Y:S04]  /*8bd0*/  DEPBAR.LE SB0, 0x1 ;  /* 0x000080400000791a */ /* 0x004fe80000000000 */
.L_x_122:
[----:B------:R-:W-:Y:S05]  /*8be0*/  BSYNC.RECONVERGENT B0 ;  /* 0x0000000000007941 */ /* 0x000fea0003800200 */
.L_x_121:
[----:B------:R-:W-:Y:S01]  /*8bf0*/  BAR.SYNC.DEFER_BLOCKING 0x1, 0x80 ;  /* 0x0042000000007b1d */ /* 0x000fe20000010000 */
[----:B------:R-:W-:Y:S01]  /*8c00*/  ISETP.NE.AND P2, PT, R194, RZ, PT ;  /* 0x000000ffc200720c */ /* 0x000fe20003f45270 */
[----:B------:R-:W-:Y:S01]  /*8c10*/  IMAD.IADD R20, R75, 0x1, R147 ;  /* 0x000000014b147824 */ /* 0x000fe200078e0293 */
[----:B------:R-:W-:Y:S01]  /*8c20*/  ISETP.NE.AND P0, PT, R196, 0x2, PT ;  /* 0x00000002c400780c */ /* 0x000fe20003f05270 */
[----:B------:R-:W-:Y:S01]  /*8c30*/  IMAD.IADD R21, R77, 0x1, R170 ;  /* 0x000000014d157824 */ /* 0x000fe200078e02aa */
[----:B------:R-:W-:Y:S02]  /*8c40*/  ISETP.NE.AND P1, PT, R76, 0x4, PT ;  /* 0x000000044c00780c */ /* 0x000fe40003f25270 */
[----:B------:R-:W-:Y:S02]  /*8c50*/  SEL R3, RZ, 0x1, P0 ;  /* 0x00000001ff037807 */ /* 0x000fe40000000000 */
[----:B------:R-:W-:Y:S02]  /*8c60*/  SEL R0, RZ, 0x1, P1 ;  /* 0x00000001ff007807 */ /* 0x000fe40000800000 */
[----:B------:R-:W-:Y:S02]  /*8c70*/  LOP3.LUT R182, R182, R3, RZ, 0x3c, !PT ;  /* 0x00000003b6b67212 */ /* 0x000fe400078e3cff */
[----:B------:R-:W-:Y:S02]  /*8c80*/  LOP3.LUT R183, R183, R0, RZ, 0x3c, !PT ;  /* 0x00000000b7b77212 */ /* 0x000fe400078e3cff */
[----:B------:R-:W-:Y:S02]  /*8c90*/  @P2 R2UR UR36, R179 ;  /* 0x00000000b32422ca */ /* 0x000fe400000e0000 */
[----:B------:R-:W-:Y:S02]  /*8ca0*/  SEL R196, R196, RZ, P0 ;  /* 0x000000ffc4c47207 */ /* 0x000fe40000000000 */
[----:B------:R-:W-:Y:S01]  /*8cb0*/  SEL R76, R76, RZ, P1 ;  /* 0x000000ff4c4c7207 */ /* 0x000fe20000800000 */
[----:B------:R-:W-:Y:S10]  /*8cc0*/  @P2 BRA `(.L_x_123) ;  /* 0xffffffc400c02947 */ /* 0x000ff4000383ffff */
[----:B------:R-:W-:Y:S05]  /*8cd0*/  EXIT ;  /* 0x000000000000794d */ /* 0x000fea0003800000 */
.L_x_24:
[----:B--2---:R2:W4:Y:S02]  /*8ce0*/  SYNCS.PHASECHK.TRANS64.TRYWAIT P0, [R3+URZ+0xe0], R2 ;  /* 0x0000e002030075a7 */ /* 0x00452400080011ff */
[----:B----4-:R-:W-:Y:S05]  /*8cf0*/  @!P0 NANOSLEEP.SYNCS 0x989680 ;  /* 0x009896800000895d */ /* 0x010fea0003900000 */
[----:B------:R-:W4:Y:S02]  /*8d00*/  @!P0 SYNCS.PHASECHK.TRANS64 P0, [R3+URZ+0xe0], R2 ;  /* 0x0000e002030085a7 */ /* 0x000f2400080010ff */
[----:B----4-:R-:W-:Y:S05]  /*8d10*/  @!P0 BRA `(.L_x_24) ;  /* 0xfffffffc00f08947 */ /* 0x010fea000383ffff */
[----:B------:R-:W-:Y:S05]  /*8d20*/  BRA `(.L_x_124) ;  /* 0xffffff8800a87947 */ /* 0x000fea000383ffff */
.L_x_27:
[----:B-1----:R-:W-:-:S07]  /*8d30*/  MOV R2, UR33 ;  /* 0x0000002100027c02 */ /* 0x002fce0008000f00 */
.L_x_125:
[----:B-1----:R1:W2:Y:S02]  /*8d40*/  SYNCS.PHASECHK.TRANS64.TRYWAIT P0, [R2+URZ+0x20], R5 ;  /* 0x00002005020075a7 */ /* 0x0022a400080011ff */
[----:B--2---:R-:W-:Y:S05]  /*8d50*/  @!P0 NANOSLEEP.SYNCS 0x989680 ;  /* 0x009896800000895d */ /* 0x004fea0003900000 */
[----:B------:R-:W2:Y:S02]  /*8d60*/  @!P0 SYNCS.PHASECHK.TRANS64 P0, [R2+URZ+0x20], R5 ;  /* 0x00002005020085a7 */ /* 0x000ea400080010ff */
[----:B--2---:R-:W-:Y:S05]  /*8d70*/  @!P0 BRA `(.L_x_125) ;  /* 0xfffffffc00f08947 */ /* 0x004fea000383ffff */
[----:B------:R-:W-:Y:S05]  /*8d80*/  BRA `(.L_x_26) ;  /* 0xffffff8c00107947 */ /* 0x000fea000383ffff */
.L_x_34:
[----:B-1----:R-:W-:-:S07]  /*8d90*/  MOV R2, UR33 ;  /* 0x0000002100027c02 */ /* 0x002fce0008000f00 */
.L_x_126:
[----:B-1----:R1:W2:Y:S02]  /*8da0*/  SYNCS.PHASECHK.TRANS64.TRYWAIT P0, [R2+URZ+0x20], R5 ;  /* 0x00002005020075a7 */ /* 0x0022a400080011ff */
[----:B--2---:R-:W-:Y:S05]  /*8db0*/  @!P0 NANOSLEEP.SYNCS 0x989680 ;  /* 0x009896800000895d */ /* 0x004fea0003900000 */
[----:B------:R-:W2:Y:S02]  /*8dc0*/  @!P0 SYNCS.PHASECHK.TRANS64 P0, [R2+URZ+0x20], R5 ;  /* 0x00002005020085a7 */ /* 0x000ea400080010ff */
[----:B--2---:R-:W-:Y:S05]  /*8dd0*/  @!P0 BRA `(.L_x_126) ;  /* 0xfffffffc00f08947 */ /* 0x004fea000383ffff */
[----:B------:R-:W-:Y:S05]  /*8de0*/  BRA `(.L_x_33) ;  /* 0xffffff8c00fc7947 */ /* 0x000fea000383ffff */
.L_x_39:
[----:B-1----:R1:W2:Y:S02]  /*8df0*/  SYNCS.PHASECHK.TRANS64.TRYWAIT P0, [R2+URZ+0x70], R3 ;  /* 0x00007003020075a7 */ /* 0x0022a400080011ff */
[----:B--2---:R-:W-:Y:S05]  /*8e00*/  @!P0 NANOSLEEP.SYNCS 0x989680 ;  /* 0x009896800000895d */ /* 0x004fea0003900000 */
[----:B------:R-:W2:Y:S02]  /*8e10*/  @!P0 SYNCS.PHASECHK.TRANS64 P0, [R2+URZ+0x70], R3 ;  /* 0x00007003020085a7 */ /* 0x000ea400080010ff */
[----:B--2---:R-:W-:Y:S05]  /*8e20*/  @!P0 BRA `(.L_x_39) ;  /* 0xfffffffc00f08947 */ /* 0x004fea000383ffff */
[----:B------:R-:W-:Y:S05]  /*8e30*/  BRA `(.L_x_127) ;  /* 0xffffff9000c87947 */ /* 0x000fea000383ffff */
.L_x_43:
[----:B---3--:R-:W-:-:S07]  /*8e40*/  MOV R0, UR5 ;  /* 0x0000000500007c02 */ /* 0x008fce0008000f00 */
.L_x_128:
[----:B-1----:R1:W2:Y:S02]  /*8e50*/  SYNCS.PHASECHK.TRANS64.TRYWAIT P0, [R0+URZ], R3 ;  /* 0x00000003000075a7 */ /* 0x0022a400080011ff */
[----:B--2---:R-:W-:Y:S05]  /*8e60*/  @!P0 NANOSLEEP.SYNCS 0x989680 ;  /* 0x009896800000895d */ /* 0x004fea0003900000 */
[----:B------:R-:W2:Y:S02]  /*8e70*/  @!P0 SYNCS.PHASECHK.TRANS64 P0, [R0+URZ], R3 ;  /* 0x00000003000085a7 */ /* 0x000ea400080010ff */
[----:B--2---:R-:W-:Y:S05]  /*8e80*/  @!P0 BRA `(.L_x_128) ;  /* 0xfffffffc00f08947 */ /* 0x004fea000383ffff */
[----:B------:R-:W-:Y:S05]  /*8e90*/  BRA `(.L_x_129) ;  /* 0xffffff9800387947 */ /* 0x000fea000383ffff */
.L_x_44:
[----:B---3--:R-:W-:-:S07]  /*8ea0*/  MOV R0, UR5 ;  /* 0x0000000500007c02 */ /* 0x008fce0008000f00 */
.L_x_130:
[----:B-1----:R1:W2:Y:S02]  /*8eb0*/  SYNCS.PHASECHK.TRANS64.TRYWAIT P0, [R0+URZ], R3 ;  /* 0x00000003000075a7 */ /* 0x0022a400080011ff */
[----:B--2---:R-:W-:Y:S05]  /*8ec0*/  @!P0 NANOSLEEP.SYNCS 0x989680 ;  /* 0x009896800000895d */ /* 0x004fea0003900000 */
[----:B------:R-:W2:Y:S02]  /*8ed0*/  @!P0 SYNCS.PHASECHK.TRANS64 P0, [R0+URZ], R3 ;  /* 0x00000003000085a7 */ /* 0x000ea400080010ff */
[----:B--2---:R-:W-:Y:S05]  /*8ee0*/  @!P0 BRA `(.L_x_130) ;  /* 0xfffffffc00f08947 */ /* 0x004fea000383ffff */
[----:B------:R-:W-:Y:S05]  /*8ef0*/  BRA `(.L_x_131) ;  /* 0xffffff9800447947 */ /* 0x000fea000383ffff */
.L_x_45:
[----:B---3--:R-:W-:-:S07]  /*8f00*/  MOV R0, UR5 ;  /* 0x0000000500007c02 */ /* 0x008fce0008000f00 */
.L_x_132:
[----:B-1----:R1:W2:Y:S02]  /*8f10*/  SYNCS.PHASECHK.TRANS64.TRYWAIT P0, [R0+URZ], R3 ;  /* 0x00000003000075a7 */ /* 0x0022a400080011ff */
[----:B--2---:R-:W-:Y:S05]  /*8f20*/  @!P0 NANOSLEEP.SYNCS 0x989680 ;  /* 0x009896800000895d */ /* 0x004fea0003900000 */
[----:B------:R-:W2:Y:S02]  /*8f30*/  @!P0 SYNCS.PHASECHK.TRANS64 P0, [R0+URZ], R3 ;  /* 0x00000003000085a7 */ /* 0x000ea400080010ff */
[----:B--2---:R-:W-:Y:S05]  /*8f40*/  @!P0 BRA `(.L_x_132) ;  /* 0xfffffffc00f08947 */ /* 0x004fea000383ffff */
[----:B------:R-:W-:Y:S05]  /*8f50*/  BRA `(.L_x_133) ;  /* 0xffffff9800507947 */ /* 0x000fea000383ffff */
.L_x_48:
[----:B-1----:R1:W2:Y:S02]  /*8f60*/  SYNCS.PHASECHK.TRANS64.TRYWAIT P0, [R0+URZ+0xd0], R5 ;  /* 0x0000d005000075a7 */ /* 0x0022a400080011ff */
[----:B--2---:R-:W-:Y:S05]  /*8f70*/  @!P0 NANOSLEEP.SYNCS 0x989680 ;  /* 0x009896800000895d */ /* 0x004fea0003900000 */
[----:B------:R-:W2:Y:S02]  /*8f80*/  @!P0 SYNCS.PHASECHK.TRANS64 P0, [R0+URZ+0xd0], R5 ;  /* 0x0000d005000085a7 */ /* 0x000ea400080010ff */
[----:B--2---:R-:W-:Y:S05]  /*8f90*/  @!P0 BRA `(.L_x_48) ;  /* 0xfffffffc00f08947 */ /* 0x004fea000383ffff */
[----:B------:R-:W-:Y:S05]  /*8fa0*/  BRA `(.L_x_134) ;  /* 0xffffff9800b07947 */ /* 0x000fea000383ffff */
.L_x_49:
[----:B------:R-:W-:-:S07]  /*8fb0*/  MOV R0, UR5 ;  /* 0x0000000500007c02 */ /* 0x000fce0008000f00 */
.L_x_135:
[----:B-1----:R1:W2:Y:S02]  /*8fc0*/  SYNCS.PHASECHK.TRANS64.TRYWAIT P0, [R0+URZ+0x80], R7 ;  /* 0x00008007000075a7 */ /* 0x0022a400080011ff */
[----:B--2---:R-:W-:Y:S05]  /*8fd0*/  @!P0 NANOSLEEP.SYNCS 0x989680 ;  /* 0x009896800000895d */ /* 0x004fea0003900000 */
[----:B------:R-:W2:Y:S02]  /*8fe0*/  @!P0 SYNCS.PHASECHK.TRANS64 P0, [R0+URZ+0x80], R7 ;  /* 0x00008007000085a7 */ /* 0x000ea400080010ff */
[----:B--2---:R-:W-:Y:S05]  /*8ff0*/  @!P0 BRA `(.L_x_135) ;  /* 0xfffffffc00f08947 */ /* 0x004fea000383ffff */
[----:B------:R-:W-:Y:S05]  /*9000*/  BRA `(.L_x_136) ;  /* 0xffffff9800c07947 */ /* 0x000fea000383ffff */
.L_x_50:
[----:B-1----:R1:W2:Y:S02]  /*9010*/  SYNCS.PHASECHK.TRANS64.TRYWAIT P1, [R0+URZ+0x70], R5 ;  /* 0x00007005000075a7 */ /* 0x0022a400080211ff */
[----:B--2---:R-:W-:Y:S05]  /*9020*/  @!P1 NANOSLEEP.SYNCS 0x989680 ;  /* 0x009896800000995d */ /* 0x004fea0003900000 */
[----:B------:R-:W2:Y:S02]  /*9030*/  @!P1 SYNCS.PHASECHK.TRANS64 P1, [R0+URZ+0x70], R5 ;  /* 0x00007005000095a7 */ /* 0x000ea400080210ff */
[----:B--2---:R-:W-:Y:S05]  /*9040*/  @!P1 BRA `(.L_x_50) ;  /* 0xfffffffc00f09947 */ /* 0x004fea000383ffff */
[----:B------:R-:W-:Y:S05]  /*9050*/  BRA `(.L_x_137) ;  /* 0xffffff9800f07947 */ /* 0x000fea000383ffff */
.L_x_53:
[----:B------:R-:W-:-:S07]  /*9060*/  MOV R0, UR5 ;  /* 0x0000000500007c02 */ /* 0x000fce0008000f00 */
.L_x_138:
[----:B-1----:R1:W2:Y:S02]  /*9070*/  SYNCS.PHASECHK.TRANS64.TRYWAIT P0, [R0+URZ+0x80], R3 ;  /* 0x00008003000075a7 */ /* 0x0022a400080011ff */
[----:B--2---:R-:W-:Y:S05]  /*9080*/  @!P0 NANOSLEEP.SYNCS 0x989680 ;  /* 0x009896800000895d */ /* 0x004fea0003900000 */
[----:B------:R-:W2:Y:S02]  /*9090*/  @!P0 SYNCS.PHASECHK.TRANS64 P0, [R0+URZ+0x80], R3 ;  /* 0x00008003000085a7 */ /* 0x000ea400080010ff */
[----:B--2---:R-:W-:Y:S05]  /*90a0*/  @!P0 BRA `(.L_x_138) ;  /* 0xfffffffc00f08947 */ /* 0x004fea000383ffff */
[----:B------:R-:W-:Y:S05]  /*90b0*/  BRA `(.L_x_52) ;  /* 0xffffff9c00447947 */ /* 0x000fea000383ffff */
.L_x_62:
[----:B-1----:R-:W-:-:S04]  /*90c0*/  MOV R4, UR6 ;  /* 0x0000000600047c02 */ /* 0x002fc80008000f00 */
[----:B------:R1:W2:Y:S03]  /*90d0*/  SYNCS.PHASECHK.TRANS64.TRYWAIT P0, [R4+URZ+0x8], R5 ;  /* 0x00000805040075a7 */ /* 0x0002a600080011ff */
[----:B--2---:R-:W-:Y:S05]  /*90e0*/  @!P0 NANOSLEEP.SYNCS 0x989680 ;  /* 0x009896800000895d */ /* 0x004fea0003900000 */
[----:B------:R-:W2:Y:S02]  /*90f0*/  @!P0 SYNCS.PHASECHK.TRANS64 P0, [R4+URZ+0x8], R5 ;  /* 0x00000805040085a7 */ /* 0x000ea400080010ff */
[----:B--2---:R-:W-:Y:S05]  /*9100*/  @!P0 BRA `(.L_x_62) ;  /* 0xfffffffc00ec8947 */ /* 0x004fea000383ffff */
[----:B------:R-:W-:Y:S05]  /*9110*/  BRA `(.L_x_61) ;  /* 0xffffff9c00f87947 */ /* 0x000fea000383ffff */
.L_x_64:
[----:B------:R-:W-:Y:S01]  /*9120*/  BSSY B0, `(.L_x_139) ;  /* 0x0000006000007945 */ /* 0x000fe20003800000 */
[----:B------:R-:W-:-:S07]  /*9130*/  MOV R15, 0xffffffff ;  /* 0xffffffff000f7802 */ /* 0x000fce0000000f00 */
[----:B-1---5:R-:W-:Y:S05]  /*9140*/  WARPSYNC.COLLECTIVE R15, `(.L_x_140) ;  /* 0x000000000f0c7348 */ /* 0x022fea0003c00000 */
[----:B------:R-:W-:Y:S02]  /*9150*/  ELECT P6, UR79, PT ;  /* 0x00000000004f782f */ /* 0x000fe400038c0000 */
[----:B------:R-:W-:Y:S01]  /*9160*/  MOV R14, UR79 ;  /* 0x0000004f000e7c02 */ /* 0x000fe20008000f00 */
[----:B-1---5:R-:W-:Y:S10]  /*9170*/  ENDCOLLECTIVE ;  /* 0x000000000000791b */ /* 0x022ff40003800000 */
.L_x_140:
[----:B------:R-:W-:Y:S05]  /*9180*/  BSYNC B0 ;  /* 0x0000000000007941 */ /* 0x000fea0003800000 */
.L_x_139:
[----:B------:R-:W-:Y:S05]  /*9190*/  BRA `(.L_x_141) ;  /* 0xffffffa000287947 */ /* 0x000fea000383ffff */
.L_x_66:
[----:B-1----:R-:W-:-:S04]  /*91a0*/  MOV R2, UR6 ;  /* 0x0000000600027c02 */ /* 0x002fc80008000f00 */
[----:B------:R1:W2:Y:S03]  /*91b0*/  SYNCS.PHASECHK.TRANS64.TRYWAIT P0, [R2+URZ+0x8], R3 ;  /* 0x00000803020075a7 */ /* 0x0002a600080011ff */
[----:B--2---:R-:W-:Y:S05]  /*91c0*/  @!P0 NANOSLEEP.SYNCS 0x989680 ;  /* 0x009896800000895d */ /* 0x004fea0003900000 */
[----:B------:R-:W2:Y:S02]  /*91d0*/  @!P0 SYNCS.PHASECHK.TRANS64 P0, [R2+URZ+0x8], R3 ;  /* 0x00000803020085a7 */ /* 0x000ea400080010ff */
[----:B--2---:R-:W-:Y:S05]  /*91e0*/  @!P0 BRA `(.L_x_66) ;  /* 0xfffffffc00ec8947 */ /* 0x004fea000383ffff */
[----:B------:R-:W-:Y:S05]  /*91f0*/  BRA `(.L_x_65) ;  /* 0xffffffa0002c7947 */ /* 0x000fea000383ffff */
.L_x_67:
[----:B-1----:R1:W2:Y:S02]  /*9200*/  SYNCS.PHASECHK.TRANS64.TRYWAIT P0, [R0+URZ+0x70], R5 ;  /* 0x00007005000075a7 */ /* 0x0022a400080011ff */
[----:B--2---:R-:W-:Y:S05]  /*9210*/  @!P0 NANOSLEEP.SYNCS 0x989680 ;  /* 0x009896800000895d */ /* 0x004fea0003900000 */
[----:B------:R-:W2:Y:S02]  /*9220*/  @!P0 SYNCS.PHASECHK.TRANS64 P0, [R0+URZ+0x70], R5 ;  /* 0x00007005000085a7 */ /* 0x000ea400080010ff */
[----:B--2---:R-:W-:Y:S05]  /*9230*/  @!P0 BRA `(.L_x_67) ;  /* 0xfffffffc00f08947 */ /* 0x004fea000383ffff */
[----:B------:R-:W-:Y:S05]  /*9240*/  BRA `(.L_x_142) ;  /* 0xffffffa400387947 */ /* 0x000fea000383ffff */
.L_x_69:
[----:B------:R-:W-:-:S07]  /*9250*/  MOV R0, UR8 ;  /* 0x0000000800007c02 */ /* 0x000fce0008000f00 */
.L_x_143:
[----:B-1----:R1:W2:Y:S02]  /*9260*/  SYNCS.PHASECHK.TRANS64.TRYWAIT P0, [R0+URZ+0xb0], R5 ;  /* 0x0000b005000075a7 */ /* 0x0022a400080011ff */
[----:B--2---:R-:W-:Y:S05]  /*9270*/  @!P0 NANOSLEEP.SYNCS 0x989680 ;  /* 0x009896800000895d */ /* 0x004fea0003900000 */
[----:B------:R-:W2:Y:S02]  /*9280*/  @!P0 SYNCS.PHASECHK.TRANS64 P0, [R0+URZ+0xb0], R5 ;  /* 0x0000b005000085a7 */ /* 0x000ea400080010ff */
[----:B--2---:R-:W-:Y:S05]  /*9290*/  @!P0 BRA `(.L_x_143) ;  /* 0xfffffffc00f08947 */ /* 0x004fea000383ffff */
[----:B------:R-:W-:Y:S05]  /*92a0*/  BRA `(.L_x_144) ;  /* 0xffffffa400847947 */ /* 0x000fea000383ffff */
.L_x_72:
[----:B------:R-:W-:Y:S07]  /*92b0*/  MOV R0, UR14 ;  /* 0x0000000e00007c02 */ /* 0x000fee0008000f00 */
.L_x_145:
[----:B-1----:R1:W2:Y:S02]  /*92c0*/  SYNCS.PHASECHK.TRANS64.TRYWAIT P0, [R0+URZ], R5 ;  /* 0x00000005000075a7 */ /* 0x0022a400080011ff */
[----:B--2---:R-:W-:Y:S05]  /*92d0*/  @!P0 NANOSLEEP.SYNCS 0x989680 ;  /* 0x009896800000895d */ /* 0x004fea0003900000 */
[----:B------:R-:W2:Y:S02]  /*92e0*/  @!P0 SYNCS.PHASECHK.TRANS64 P0, [R0+URZ], R5 ;  /* 0x00000005000085a7 */ /* 0x000ea400080010ff */
[----:B--2---:R-:W-:Y:S05]  /*92f0*/  @!P0 BRA `(.L_x_145) ;  /* 0xfffffffc00f08947 */ /* 0x004fea000383ffff */
[----:B------:R-:W-:Y:S05]  /*9300*/  BRA `(.L_x_71) ;  /* 0xffffffa400987947 */ /* 0x000fea000383ffff */
.L_x_76:
[----:B-1----:R-:W-:-:S07]  /*9310*/  MOV R0, UR8 ;  /* 0x0000000800007c02 */ /* 0x002fce0008000f00 */
.L_x_146:
[----:B-1----:R1:W2:Y:S02]  /*9320*/  SYNCS.PHASECHK.TRANS64.TRYWAIT P0, [R0+URZ], R3 ;  /* 0x00000003000075a7 */ /* 0x0022a400080011ff */
[----:B--2---:R-:W-:Y:S05]  /*9330*/  @!P0 NANOSLEEP.SYNCS 0x989680 ;  /* 0x009896800000895d */ /* 0x004fea0003900000 */
[----:B------:R-:W2:Y:S02]  /*9340*/  @!P0 SYNCS.PHASECHK.TRANS64 P0, [R0+URZ], R3 ;  /* 0x00000003000085a7 */ /* 0x000ea400080010ff */
[----:B--2---:R-:W-:Y:S05]  /*9350*/  @!P0 BRA `(.L_x_146) ;  /* 0xfffffffc00f08947 */ /* 0x004fea000383ffff */
[----:B------:R-:W-:Y:S05]  /*9360*/  BRA `(.L_x_147) ;  /* 0xffffffa800dc7947 */ /* 0x000fea000383ffff */
.L_x_77:
[----:B------:R-:W-:-:S07]  /*9370*/  MOV R0, UR8 ;  /* 0x0000000800007c02 */ /* 0x000fce0008000f00 */
.L_x_148:
[----:B-1----:R1:W2:Y:S02]  /*9380*/  SYNCS.PHASECHK.TRANS64.TRYWAIT P0, [R0+URZ], R3 ;  /* 0x00000003000075a7 */ /* 0x0022a400080011ff */
[----:B--2---:R-:W-:Y:S05]  /*9390*/  @!P0 NANOSLEEP.SYNCS 0x989680 ;  /* 0x009896800000895d */ /* 0x004fea0003900000 */
[----:B------:R-:W2:Y:S02]  /*93a0*/  @!P0 SYNCS.PHASECHK.TRANS64 P0, [R0+URZ], R3 ;  /* 0x00000003000085a7 */ /* 0x000ea400080010ff */
[----:B--2---:R-:W-:Y:S05]  /*93b0*/  @!P0 BRA `(.L_x_148) ;  /* 0xfffffffc00f08947 */ /* 0x004fea000383ffff */
[----:B------:R-:W-:Y:S05]  /*93c0*/  BRA `(.L_x_149) ;  /* 0xffffffa800e87947 */ /* 0x000fea000383ffff */
.L_x_78:
[----:B------:R-:W-:-:S07]  /*93d0*/  MOV R0, UR8 ;  /* 0x0000000800007c02 */ /* 0x000fce0008000f00 */
.L_x_150:
[----:B-1----:R1:W2:Y:S02]  /*93e0*/  SYNCS.PHASECHK.TRANS64.TRYWAIT P0, [R0+URZ], R3 ;  /* 0x00000003000075a7 */ /* 0x0022a400080011ff */
[----:B--2---:R-:W-:Y:S05]  /*93f0*/  @!P0 NANOSLEEP.SYNCS 0x989680 ;  /* 0x009896800000895d */ /* 0x004fea0003900000 */
[----:B------:R-:W2:Y:S02]  /*9400*/  @!P0 SYNCS.PHASECHK.TRANS64 P0, [R0+URZ], R3 ;  /* 0x00000003000085a7 */ /* 0x000ea400080010ff */
[----:B--2---:R-:W-:Y:S05]  /*9410*/  @!P0 BRA `(.L_x_150) ;  /* 0xfffffffc00f08947 */ /* 0x004fea000383ffff */
[----:B------:R-:W-:Y:S05]  /*9420*/  BRA `(.L_x_151) ;  /* 0xffffffa800f47947 */ /* 0x000fea000383ffff */
.L_x_81:
[----:B------:R-:W-:-:S07]  /*9430*/  MOV R0, UR7 ;  /* 0x0000000700007c02 */ /* 0x000fce0008000f00 */
.L_x_152:
[----:B-1----:R1:W2:Y:S02]  /*9440*/  SYNCS.PHASECHK.TRANS64.TRYWAIT P1, [R0+URZ+0xf0], R3 ;  /* 0x0000f003000075a7 */ /* 0x0022a400080211ff */
[----:B--2---:R-:W-:Y:S05]  /*9450*/  @!P1 NANOSLEEP.SYNCS 0x989680 ;  /* 0x009896800000995d */ /* 0x004fea0003900000 */
[----:B------:R-:W2:Y:S02]  /*9460*/  @!P1 SYNCS.PHASECHK.TRANS64 P1, [R0+URZ+0xf0], R3 ;  /* 0x0000f003000095a7 */ /* 0x000ea400080210ff */
[----:B--2---:R-:W-:Y:S05]  /*9470*/  @!P1 BRA `(.L_x_152) ;  /* 0xfffffffc00f09947 */ /* 0x004fea000383ffff */
[----:B------:R-:W-:Y:S05]  /*9480*/  BRA `(.L_x_153) ;  /* 0xffffffac00407947 */ /* 0x000fea000383ffff */
.L_x_86:
[----:B--2---:R2:W4:Y:S02]  /*9490*/  SYNCS.PHASECHK.TRANS64.TRYWAIT P0, [R0+URZ+0x70], R3 ;  /* 0x00007003000075a7 */ /* 0x00452400080011ff */
[----:B----4-:R-:W-:Y:S05]  /*94a0*/  @!P0 NANOSLEEP.SYNCS 0x989680 ;  /* 0x009896800000895d */ /* 0x010fea0003900000 */
[----:B------:R-:W4:Y:S02]  /*94b0*/  @!P0 SYNCS.PHASECHK.TRANS64 P0, [R0+URZ+0x70], R3 ;  /* 0x00007003000085a7 */ /* 0x000f2400080010ff */
[----:B----4-:R-:W-:Y:S05]  /*94c0*/  @!P0 BRA `(.L_x_86) ;  /* 0xfffffffc00f08947 */ /* 0x010fea000383ffff */
[----:B------:R-:W-:Y:S05]  /*94d0*/  BRA `(.L_x_154) ;  /* 0xffffffb0004c7947 */ /* 0x000fea000383ffff */
.L_x_89:
[----:B------:R-:W-:Y:S07]  /*94e0*/  MOV R0, UR6 ;  /* 0x0000000600007c02 */ /* 0x000fee0008000f00 */
.L_x_155:
[----:B--2---:R2:W4:Y:S02]  /*94f0*/  SYNCS.PHASECHK.TRANS64.TRYWAIT P0, [R0+URZ+0x68], R3 ;  /* 0x00006803000075a7 */ /* 0x00452400080011ff */
[----:B----4-:R-:W-:Y:S05]  /*9500*/  @!P0 NANOSLEEP.SYNCS 0x989680 ;  /* 0x009896800000895d */ /* 0x010fea0003900000 */
[----:B------:R-:W4:Y:S02]  /*9510*/  @!P0 SYNCS.PHASECHK.TRANS64 P0, [R0+URZ+0x68], R3 ;  /* 0x00006803000085a7 */ /* 0x000f2400080010ff */
[----:B----4-:R-:W-:Y:S05]  /*9520*/  @!P0 BRA `(.L_x_155) ;  /* 0xfffffffc00f08947 */ /* 0x010fea000383ffff */
[----:B------:R-:W-:Y:S05]  /*9530*/  BRA `(.L_x_88) ;  /* 0xffffffb4002c7947 */ /* 0x000fea000383ffff */
.L_x_92:
[----:B--2---:R-:W-:Y:S07]  /*9540*/  MOV R3, UR6 ;  /* 0x0000000600037c02 */ /* 0x004fee0008000f00 */
.L_x_156:
[----:B-1----:R1:W2:Y:S02]  /*9550*/  SYNCS.PHASECHK.TRANS64.TRYWAIT P0, [R3+URZ+0x50], R12 ;  /* 0x0000500c030075a7 */ /* 0x0022a400080011ff */
[----:B--2---:R-:W-:Y:S05]  /*9560*/  @!P0 NANOSLEEP.SYNCS 0x989680 ;  /* 0x009896800000895d */ /* 0x004fea0003900000 */
[----:B------:R-:W2:Y:S02]  /*9570*/  @!P0 SYNCS.PHASECHK.TRANS64 P0, [R3+URZ+0x50], R12 ;  /* 0x0000500c030085a7 */ /* 0x000ea400080010ff */
[----:B--2---:R-:W-:Y:S05]  /*9580*/  @!P0 BRA `(.L_x_156) ;  /* 0xfffffffc00f08947 */ /* 0x004fea000383ffff */
[----:B------:R-:W-:Y:S05]  /*9590*/  BRA `(.L_x_157) ;  /* 0xffffffb400a47947 */ /* 0x000fea000383ffff */
.L_x_93:
[----:B------:R-:W-:Y:S07]  /*95a0*/  MOV R3, UR6 ;  /* 0x0000000600037c02 */ /* 0x000fee0008000f00 */
.L_x_158:
[----:B-1----:R1:W2:Y:S02]  /*95b0*/  SYNCS.PHASECHK.TRANS64.TRYWAIT P0, [R3+URZ+0x58], R12 ;  /* 0x0000580c030075a7 */ /* 0x0022a400080011ff */
[----:B--2---:R-:W-:Y:S05]  /*95c0*/  @!P0 NANOSLEEP.SYNCS 0x989680 ;  /* 0x009896800000895d */ /* 0x004fea0003900000 */
[----:B------:R-:W2:Y:S02]  /*95d0*/  @!P0 SYNCS.PHASECHK.TRANS64 P0, [R3+URZ+0x58], R12 ;  /* 0x0000580c030085a7 */ /* 0x000ea400080010ff */
[----:B--2---:R-:W-:Y:S05]  /*95e0*/  @!P0 BRA `(.L_x_158) ;  /* 0xfffffffc00f08947 */ /* 0x004fea000383ffff */
[----:B------:R-:W-:Y:S05]  /*95f0*/  BRA `(.L_x_159) ;  /* 0xffffffb800247947 */ /* 0x000fea000383ffff */
.L_x_95:
[----:B------:R-:W-:-:S07]  /*9600*/  MOV R0, UR6 ;  /* 0x0000000600007c02 */ /* 0x000fce0008000f00 */
.L_x_160:
[----:B-1----:R1:W4:Y:S02]  /*9610*/  SYNCS.PHASECHK.TRANS64.TRYWAIT P0, [R0+URZ+0x50], R3 ;  /* 0x00005003000075a7 */ /* 0x00232400080011ff */
[----:B----4-:R-:W-:Y:S05]  /*9620*/  @!P0 NANOSLEEP.SYNCS 0x989680 ;  /* 0x009896800000895d */ /* 0x010fea0003900000 */
[----:B------:R-:W4:Y:S02]  /*9630*/  @!P0 SYNCS.PHASECHK.TRANS64 P0, [R0+URZ+0x50], R3 ;  /* 0x00005003000085a7 */ /* 0x000f2400080010ff */
[----:B----4-:R-:W-:Y:S05]  /*9640*/  @!P0 BRA `(.L_x_160) ;  /* 0xfffffffc00f08947 */ /* 0x010fea000383ffff */
[----:B------:R-:W-:Y:S05]  /*9650*/  BRA `(.L_x_161) ;  /* 0xffffffb800947947 */ /* 0x000fea000383ffff */
.L_x_97:
[----:B--2---:R2:W3:Y:S02]  /*9660*/  SYNCS.PHASECHK.TRANS64.TRYWAIT P0, [R0+URZ+0x70], R3 ;  /* 0x00007003000075a7 */ /* 0x0044e400080011ff */
[----:B---3--:R-:W-:Y:S05]  /*9670*/  @!P0 NANOSLEEP.SYNCS 0x989680 ;  /* 0x009896800000895d */ /* 0x008fea0003900000 */
[----:B------:R-:W3:Y:S02]  /*9680*/  @!P0 SYNCS.PHASECHK.TRANS64 P0, [R0+URZ+0x70], R3 ;  /* 0x00007003000085a7 */ /* 0x000ee400080010ff */
[----:B---3--:R-:W-:Y:S05]  /*9690*/  @!P0 BRA `(.L_x_97) ;  /* 0xfffffffc00f08947 */ /* 0x008fea000383ffff */
[----:B------:R-:W-:Y:S05]  /*96a0*/  BRA `(.L_x_162) ;  /* 0xffffffbc005c7947 */ /* 0x000fea000383ffff */
.L_x_108:
[----:B-1----:R1:W3:Y:S02]  /*96b0*/  SYNCS.PHASECHK.TRANS64.TRYWAIT P1, [R3+URZ+0x40], R0 ;  /* 0x00004000030075a7 */ /* 0x0022e400080211ff */
[----:B---3--:R-:W-:Y:S05]  /*96c0*/  @!P1 NANOSLEEP.SYNCS 0x989680 ;  /* 0x009896800000995d */ /* 0x008fea0003900000 */
[----:B------:R-:W3:Y:S02]  /*96d0*/  @!P1 SYNCS.PHASECHK.TRANS64 P1, [R3+URZ+0x40], R0 ;  /* 0x00004000030095a7 */ /* 0x000ee400080210ff */
[----:B---3--:R-:W-:Y:S05]  /*96e0*/  @!P1 BRA `(.L_x_108) ;  /* 0xfffffffc00f09947 */ /* 0x008fea000383ffff */
[----:B------:R-:W-:Y:S05]  /*96f0*/  BRA `(.L_x_107) ;  /* 0xffffffc800807947 */ /* 0x000fea000383ffff */
.L_x_110:
[----:B-1----:R1:W4:Y:S02]  /*9700*/  SYNCS.PHASECHK.TRANS64.TRYWAIT P0, [R195+URZ+0x90], R2 ;  /* 0x00009002c30075a7 */ /* 0x00232400080011ff */
[----:B----4-:R-:W-:Y:S05]  /*9710*/  @!P0 NANOSLEEP.SYNCS 0x989680 ;  /* 0x009896800000895d */ /* 0x010fea0003900000 */
[----:B------:R-:W4:Y:S02]  /*9720*/  @!P0 SYNCS.PHASECHK.TRANS64 P0, [R195+URZ+0x90], R2 ;  /* 0x00009002c30085a7 */ /* 0x000f2400080010ff */
[----:B----4-:R-:W-:Y:S05]  /*9730*/  @!P0 BRA `(.L_x_110) ;  /* 0xfffffffc00f08947 */ /* 0x010fea000383ffff */
[----:B------:R-:W-:Y:S05]  /*9740*/  BRA `(.L_x_109) ;  /* 0xffffffc800dc7947 */ /* 0x000fea000383ffff */
.L_x_119:
[----:B--2---:R2:W3:Y:S02]  /*9750*/  SYNCS.PHASECHK.TRANS64.TRYWAIT P0, [R216+URZ+0x40], R3 ;  /* 0x00004003d80075a7 */ /* 0x0044e400080011ff */
[----:B---3--:R-:W-:Y:S05]  /*9760*/  @!P0 NANOSLEEP.SYNCS 0x989680 ;  /* 0x009896800000895d */ /* 0x008fea0003900000 */
[----:B------:R-:W3:Y:S02]  /*9770*/  @!P0 SYNCS.PHASECHK.TRANS64 P0, [R216+URZ+0x40], R3 ;  /* 0x00004003d80085a7 */ /* 0x000ee400080010ff */
[----:B---3--:R-:W-:Y:S05]  /*9780*/  @!P0 BRA `(.L_x_119) ;  /* 0xfffffffc00f08947 */ /* 0x008fea000383ffff */
[----:B------:R-:W-:Y:S05]  /*9790*/  BRA `(.L_x_118) ;  /* 0xffffffdc00e87947 */ /* 0x000fea000383ffff */
        .weak           $__internal_0_$__cuda_sm10x_tcgen05_guardrail_trap_col_being_dealloced_not_returned_by_alloc
        .type           $__internal_0_$__cuda_sm10x_tcgen05_guardrail_trap_col_being_dealloced_not_returned_by_alloc,@function
        .size           $__internal_0_$__cuda_sm10x_tcgen05_guardrail_trap_col_being_dealloced_not_returned_by_alloc,($__internal_1_$__cuda_sm10x_tcgen05_guardrail_trap_phase_invalid_during_alloc - $__internal_0_$__cuda_sm10x_tcgen05_guardrail_trap_col_being_dealloced_not_returned_by_alloc)
$__internal_0_$__cuda_sm10x_tcgen05_guardrail_trap_col_being_dealloced_not_returned_by_alloc:
[----:B------:R-:W-:Y:S05]  /*97a0*/  BPT.TRAP 0x1 ;  /* 0x000000040000795c */ /* 0x000fea0000300000 */
[----:B------:R-:W-:-:S04]  /*97b0*/  HFMA2 R3, -RZ, RZ, 0, 0 ;  /* 0x00000000ff037431 */ /* 0x000fc800000001ff */
[----:B------:R-:W-:Y:S05]  /*97c0*/  RET.REL.NODEC R2 `(_ZN7cutlass13device_kernelINS_4gemm6kernel13GemmUniversalIN4cute5tupleIJiiiiEEENS1_10collective13CollectiveMmaINS1_35MainloopSm100TmaUmmaWarpSpecializedILi4ELi2ELi4ENS5_IJNS4_1CILi2EEENSA_ILi1EEESC_EEEEENS5_IJNSA_ILi256EEENSA_ILi128EEESF_EEENS_12float_e4m3_tENS5_IJlSC_lEEESI_SJ_NS4_8TiledMMAINS4_8MMA_AtomIJNS4_10MMA_TraitsINS4_25SM100_MMA_F8F6F4_2x1SM_SSEJSI_SI_fSF_SG_NS4_17integral_constantINS4_4UMMA5MajorELSQ_0EEESR_NSO_INSP_7ScaleInELSS_0EEEST_EEEEEENS4_6LayoutINS5_IJSC_SC_SC_EEENS5_IJNSA_ILi0EEESY_SY_EEEEENS5_IJNS4_10UnderscoreES11_S11_EEEEENS4_18SM100_TMA_2SM_LOADENS4_14ComposedLayoutINS4_7SwizzleILi3ELi4ELi3EEENS4_18smem_ptr_flag_bitsILi8EEENSW_INS5_IJNSA_ILi8EEESG_EEENS5_IJSG_SC_EEEEEEEvNS4_8identityES14_S1E_vS1F_EENS_8epilogue10collective18CollectiveEpilogueINS1H_23Sm100TmaWarpSpecializedILi2ELi2ELi64ELb0ELb0EEEJNS5_IJSG_SG_SF_EEENS5_IJNSW_ISG_SC_EENSW_INSA_ILi64EEESC_EEEEESI_SJ_SI_SJ_NS1H_6fusion15FusionCallbacksIS1L_NS1R_17LinearCombinationISI_fSI_fLNS_15FloatRoundStyleE2EEES1M_S1Q_JEEENS4_5SM1004TMEM4LOAD26SM100_TMEM_LOAD_32dp32b64xENS4_13SM90_TMA_LOADENS15_INS16_ILi2ELi4ELi3EEES19_NSW_INS5_IJS1A_S1O_EEENS5_IJS1O_SC_EEEEEEENS4_39AutoVectorizingCopyWithAssumedAlignmentILi128EEENS4_14SM90_TMA_STOREES26_S28_S28_EEEvvEEEEvNT_6ParamsE) ;  /* 0xffffff68020c7950 */ /* 0x000fea0003c3ffff */
        .weak           $__internal_1_$__cuda_sm10x_tcgen05_guardrail_trap_phase_invalid_during_alloc
        .type           $__internal_1_$__cuda_sm10x_tcgen05_guardrail_trap_phase_invalid_during_alloc,@function
        .size           $__internal_1_$__cuda_sm10x_tcgen05_guardrail_trap_phase_invalid_during_alloc,($__internal_2_$__cuda_sm10x_tcgen05_guardrail_trap_unallocated_columns_being_dealloced - $__internal_1_$__cuda_sm10x_tcgen05_guardrail_trap_phase_invalid_during_alloc)
$__internal_1_$__cuda_sm10x_tcgen05_guardrail_trap_phase_invalid_during_alloc:
[----:B------:R-:W-:Y:S05]  /*97d0*/  BPT.TRAP 0x1 ;  /* 0x000000040000795c */ /* 0x000fea0000300000 */
[----:B------:R-:W-:-:S04]  /*97e0*/  MOV R3, 0x0 ;  /* 0x0000000000037802 */ /* 0x000fc80000000f00 */
[----:B------:R-:W-:Y:S05]  /*97f0*/  RET.REL.NODEC R2 `(_ZN7cutlass13device_kernelINS_4gemm6kernel13GemmUniversalIN4cute5tupleIJiiiiEEENS1_10collective13CollectiveMmaINS1_35MainloopSm100TmaUmmaWarpSpecializedILi4ELi2ELi4ENS5_IJNS4_1CILi2EEENSA_ILi1EEESC_EEEEENS5_IJNSA_ILi256EEENSA_ILi128EEESF_EEENS_12float_e4m3_tENS5_IJlSC_lEEESI_SJ_NS4_8TiledMMAINS4_8MMA_AtomIJNS4_10MMA_TraitsINS4_25SM100_MMA_F8F6F4_2x1SM_SSEJSI_SI_fSF_SG_NS4_17integral_constantINS4_4UMMA5MajorELSQ_0EEESR_NSO_INSP_7ScaleInELSS_0EEEST_EEEEEENS4_6LayoutINS5_IJSC_SC_SC_EEENS5_IJNSA_ILi0EEESY_SY_EEEEENS5_IJNS4_10UnderscoreES11_S11_EEEEENS4_18SM100_TMA_2SM_LOADENS4_14ComposedLayoutINS4_7SwizzleILi3ELi4ELi3EEENS4_18smem_ptr_flag_bitsILi8EEENSW_INS5_IJNSA_ILi8EEESG_EEENS5_IJSG_SC_EEEEEEEvNS4_8identityES14_S1E_vS1F_EENS_8epilogue10collective18CollectiveEpilogueINS1H_23Sm100TmaWarpSpecializedILi2ELi2ELi64ELb0ELb0EEEJNS5_IJSG_SG_SF_EEENS5_IJNSW_ISG_SC_EENSW_INSA_ILi64EEESC_EEEEESI_SJ_SI_SJ_NS1H_6fusion15FusionCallbacksIS1L_NS1R_17LinearCombinationISI_fSI_fLNS_15FloatRoundStyleE2EEES1M_S1Q_JEEENS4_5SM1004TMEM4LOAD26SM100_TMEM_LOAD_32dp32b64xENS4_13SM90_TMA_LOADENS15_INS16_ILi2ELi4ELi3EEES19_NSW_INS5_IJS1A_S1O_EEENS5_IJS1O_SC_EEEEEEENS4_39AutoVectorizingCopyWithAssumedAlignmentILi128EEENS4_14SM90_TMA_STOREES26_S28_S28_EEEvvEEEEvNT_6ParamsE) ;  /* 0xffffff6802007950 */ /* 0x000fea0003c3ffff */
        .weak           $__internal_2_$__cuda_sm10x_tcgen05_guardrail_trap_unallocated_columns_being_dealloced
        .type           $__internal_2_$__cuda_sm10x_tcgen05_guardrail_trap_unallocated_columns_being_dealloced,@function
        .size           $__internal_2_$__cuda_sm10x_tcgen05_guardrail_trap_unallocated_columns_being_dealloced,(.L_x_164 - $__internal_2_$__cuda_sm10x_tcgen05_guardrail_trap_unallocated_columns_being_dealloced)
$__internal_2_$__cuda_sm10x_tcgen05_guardrail_trap_unallocated_columns_being_dealloced:
[----:B------:R-:W-:Y:S05]  /*9800*/  BPT.TRAP 0x1 ;  /* 0x000000040000795c */ /* 0x000fea0000300000 */
[----:B------:R-:W-:-:S04]  /*9810*/  HFMA2 R3, -RZ, RZ, 0, 0 ;  /* 0x00000000ff037431 */ /* 0x000fc800000001ff */
[----:B------:R-:W-:Y:S05]  /*9820*/  RET.REL.NODEC R2 `(_ZN7cutlass13device_kernelINS_4gemm6kernel13GemmUniversalIN4cute5tupleIJiiiiEEENS1_10collective13CollectiveMmaINS1_35MainloopSm100TmaUmmaWarpSpecializedILi4ELi2ELi4ENS5_IJNS4_1CILi2EEENSA_ILi1EEESC_EEEEENS5_IJNSA_ILi256EEENSA_ILi128EEESF_EEENS_12float_e4m3_tENS5_IJlSC_lEEESI_SJ_NS4_8TiledMMAINS4_8MMA_AtomIJNS4_10MMA_TraitsINS4_25SM100_MMA_F8F6F4_2x1SM_SSEJSI_SI_fSF_SG_NS4_17integral_constantINS4_4UMMA5MajorELSQ_0EEESR_NSO_INSP_7ScaleInELSS_0EEEST_EEEEEENS4_6LayoutINS5_IJSC_SC_SC_EEENS5_IJNSA_ILi0EEESY_SY_EEEEENS5_IJNS4_10UnderscoreES11_S11_EEEEENS4_18SM100_TMA_2SM_LOADENS4_14ComposedLayoutINS4_7SwizzleILi3ELi4ELi3EEENS4_18smem_ptr_flag_bitsILi8EEENSW_INS5_IJNSA_ILi8EEESG_EEENS5_IJSG_SC_EEEEEEEvNS4_8identityES14_S1E_vS1F_EENS_8epilogue10collective18CollectiveEpilogueINS1H_23Sm100TmaWarpSpecializedILi2ELi2ELi64ELb0ELb0EEEJNS5_IJSG_SG_SF_EEENS5_IJNSW_ISG_SC_EENSW_INSA_ILi64EEESC_EEEEESI_SJ_SI_SJ_NS1H_6fusion15FusionCallbacksIS1L_NS1R_17LinearCombinationISI_fSI_fLNS_15FloatRoundStyleE2EEES1M_S1Q_JEEENS4_5SM1004TMEM4LOAD26SM100_TMEM_LOAD_32dp32b64xENS4_13SM90_TMA_LOADENS15_INS16_ILi2ELi4ELi3EEES19_NSW_INS5_IJS1A_S1O_EEENS5_IJS1O_SC_EEEEEEENS4_39AutoVectorizingCopyWithAssumedAlignmentILi128EEENS4_14SM90_TMA_STOREES26_S28_S28_EEEvvEEEEvNT_6ParamsE) ;  /* 0xffffff6402f47950 */ /* 0x000fea0003c3ffff */
.L_x_163:
[----:B------:R-:W-:-:S00]  /*9830*/  BRA `(.L_x_163) ;  /* 0xfffffffc00fc7947 */ /* 0x000fc0000383ffff */
[----:B------:R-:W-:-:S00]  /*9840*/  NOP ;  /* 0x0000000000007918 */ /* 0x000fc00000000000 */
        /* <DEDUP_REMOVED lines=11> */
.L_x_164:


//--------------------- .nv.global.init           --------------------------
	.section	.nv.global.init,"aw",@progbits
.nv.global.init:
	.type		$str$27,@object
	.size		$str$27,($str$28 - $str$27)
$str$27:
        /*0000*/ 	.byte	0x28, 0x61, 0x64, 0x64, 0x72, 0x65, 0x73, 0x73, 0x20, 0x26, 0x20, 0x6d, 0x61, 0x73, 0x6b, 0x29
        /*0010*/ 	.byte	0x20, 0x3d, 0x3d, 0x20, 0x30, 0x00
	.type		$str$28,@object
	.size		$str$28,($str$26 - $str$28)
$str$28:
        /*0016*/ 	.byte	0x2f, 0x74, 0x6d, 0x70, 0x2f, 0x63, 0x75, 0x74, 0x6c, 0x61, 0x73, 0x73, 0x5f, 0x73, 0x77, 0x65
        /*0026*/ 	.byte	0x65, 0x70, 0x5f, 0x73, 0x72, 0x63, 0x2f, 0x69, 0x6e, 0x63, 0x6c, 0x75, 0x64, 0x65, 0x2f, 0x63
        /*0036*/ 	.byte	0x75, 0x74, 0x65, 0x2f, 0x70, 0x6f, 0x69, 0x6e, 0x74, 0x65, 0x72, 0x5f, 0x66, 0x6c, 0x61, 0x67
        /*0046*/ 	.byte	0x67, 0x65, 0x64, 0x2e, 0x68, 0x70, 0x70, 0x00
	.type		$str$26,@object
	.size		$str$26,($str$25 - $str$26)
$str$26:
        /*004e*/ 	.byte	0x2f, 0x74, 0x6d, 0x70, 0x2f, 0x63, 0x75, 0x74, 0x6c, 0x61, 0x73, 0x73, 0x5f, 0x73, 0x77, 0x65
        /*005e*/ 	.byte	0x65, 0x70, 0x5f, 0x73, 0x72, 0x63, 0x2f, 0x69, 0x6e, 0x63, 0x6c, 0x75, 0x64, 0x65, 0x2f, 0x63
        /*006e*/ 	.byte	0x75, 0x74, 0x65, 0x2f, 0x61, 0x74, 0x6f, 0x6d, 0x2f, 0x63, 0x6f, 0x70, 0x79, 0x5f, 0x74, 0x72
        /*007e*/ 	.byte	0x61, 0x69, 0x74, 0x73, 0x5f, 0x73, 0x6d, 0x31, 0x30, 0x30, 0x2e, 0x68, 0x70, 0x70, 0x00
	.type		$str$25,@object
	.size		$str$25,(__unnamed_1 - $str$25)
$str$25:
        /*008d*/ 	.byte	0x28, 0x28, 0x75, 0x69, 0x6e, 0x74, 0x33, 0x32, 0x5f, 0x74, 0x28, 0x74, 0x68, 0x72, 0x65, 0x61
        /*009d*/ 	.byte	0x64, 0x49, 0x64, 0x78, 0x2e, 0x78, 0x29, 0x20, 0x2f, 0x20, 0x33, 0x32, 0x29, 0x20, 0x25, 0x20
        /*00ad*/ 	.byte	0x34, 0x29, 0x20, 0x3d, 0x3d, 0x20, 0x28, 0x28, 0x28, 0x74, 0x6d, 0x65, 0x6d, 0x5f, 0x61, 0x64
        /*00bd*/ 	.byte	0x64, 0x72, 0x20, 0x3e, 0x3e, 0x20, 0x31, 0x36, 0x29, 0x20, 0x2f, 0x20, 0x33, 0x32, 0x29, 0x20
        /*00cd*/ 	.byte	0x25, 0x20, 0x34, 0x29, 0x00
	.type		__unnamed_1,@object
	.size		__unnamed_1,(__unnamed_2 - __unnamed_1)
__unnamed_1:
        /*00d2*/ 	.byte	0x61, 0x75, 0x74, 0x6f, 0x20, 0x63, 0x75, 0x74, 0x65, 0x3a, 0x3a, 0x61, 0x73, 0x5f, 0x70, 0x6f
        /* <DEDUP_REMOVED lines=24> */
        /*0262*/ 	.byte	0x43, 0x3c, 0x38, 0x31, 0x39, 0x32, 0x3e, 0x3e, 0x3e, 0x3e, 0x5d, 0x00
	.type		__unnamed_2,@object
	.size		__unnamed_2,(.L_2 - __unnamed_2)
__unnamed_2:
        /* <DEDUP_REMOVED lines=42> */
        /*050e*/ 	.byte	0x3e, 0x3e, 0x3e, 0x3e, 0x5d, 0x00
.L_2:


//--------------------- .nv.shared._ZN7cutlass13device_kernelINS_4gemm6kernel13GemmUniversalIN4cute5tupleIJiiiiEEENS1_10collective13CollectiveMmaINS1_35MainloopSm100TmaUmmaWarpSpecializedILi4ELi2ELi4ENS5_IJNS4_1CILi2EEENSA_ILi1EEESC_EEEEENS5_IJNSA_ILi256EEENSA_ILi128EEESF_EEENS_12float_e4m3_tENS5_IJlSC_lEEESI_SJ_NS4_8TiledMMAINS4_8MMA_AtomIJNS4_10MMA_TraitsINS4_25SM100_MMA_F8F6F4_2x1SM_SSEJSI_SI_fSF_SG_NS4_17integral_constantINS4_4UMMA5MajorELSQ_0EEESR_NSO_INSP_7ScaleInELSS_0EEEST_EEEEEENS4_6LayoutINS5_IJSC_SC_SC_EEENS5_IJNSA_ILi0EEESY_SY_EEEEENS5_IJNS4_10UnderscoreES11_S11_EEEEENS4_18SM100_TMA_2SM_LOADENS4_14ComposedLayoutINS4_7SwizzleILi3ELi4ELi3EEENS4_18smem_ptr_flag_bitsILi8EEENSW_INS5_IJNSA_ILi8EEESG_EEENS5_IJSG_SC_EEEEEEEvNS4_8identityES14_S1E_vS1F_EENS_8epilogue10collective18CollectiveEpilogueINS1H_23Sm100TmaWarpSpecializedILi2ELi2ELi64ELb0ELb0EEEJNS5_IJSG_SG_SF_EEENS5_IJNSW_ISG_SC_EENSW_INSA_ILi64EEESC_EEEEESI_SJ_SI_SJ_NS1H_6fusion15FusionCallbacksIS1L_NS1R_17LinearCombinationISI_fSI_fLNS_15FloatRoundStyleE2EEES1M_S1Q_JEEENS4_5SM1004TMEM4LOAD26SM100_TMEM_LOAD_32dp32b64xENS4_13SM90_TMA_LOADENS15_INS16_ILi2ELi4ELi3EEES19_NSW_INS5_IJS1A_S1O_EEENS5_IJS1O_SC_EEEEEEENS4_39AutoVectorizingCopyWithAssumedAlignmentILi128EEENS4_14SM90_TMA_STOREES26_S28_S28_EEEvvEEEEvNT_6ParamsE --------------------------
	.section	.nv.shared._ZN7cutlass13device_kernelINS_4gemm6kernel13GemmUniversalIN4cute5tupleIJiiiiEEENS1_10collective13CollectiveMmaINS1_35MainloopSm100TmaUmmaWarpSpecializedILi4ELi2ELi4ENS5_IJNS4_1CILi2EEENSA_ILi1EEESC_EEEEENS5_IJNSA_ILi256EEENSA_ILi128EEESF_EEENS_12float_e4m3_tENS5_IJlSC_lEEESI_SJ_NS4_8TiledMMAINS4_8MMA_AtomIJNS4_10MMA_TraitsINS4_25SM100_MMA_F8F6F4_2x1SM_SSEJSI_SI_fSF_SG_NS4_17integral_constantINS4_4UMMA5MajorELSQ_0EEESR_NSO_INSP_7ScaleInELSS_0EEEST_EEEEEENS4_6LayoutINS5_IJSC_SC_SC_EEENS5_IJNSA_ILi0EEESY_SY_EEEEENS5_IJNS4_10UnderscoreES11_S11_EEEEENS4_18SM100_TMA_2SM_LOADENS4_14ComposedLayoutINS4_7SwizzleILi3ELi4ELi3EEENS4_18smem_ptr_flag_bitsILi8EEENSW_INS5_IJNSA_ILi8EEESG_EEENS5_IJSG_SC_EEEEEEEvNS4_8identityES14_S1E_vS1F_EENS_8epilogue10collective18CollectiveEpilogueINS1H_23Sm100TmaWarpSpecializedILi2ELi2ELi64ELb0ELb0EEEJNS5_IJSG_SG_SF_EEENS5_IJNSW_ISG_SC_EENSW_INSA_ILi64EEESC_EEEEESI_SJ_SI_SJ_NS1H_6fusion15FusionCallbacksIS1L_NS1R_17LinearCombinationISI_fSI_fLNS_15FloatRoundStyleE2EEES1M_S1Q_JEEENS4_5SM1004TMEM4LOAD26SM100_TMEM_LOAD_32dp32b64xENS4_13SM90_TMA_LOADENS15_INS16_ILi2ELi4ELi3EEES19_NSW_INS5_IJS1A_S1O_EEENS5_IJS1O_SC_EEEEEEENS4_39AutoVectorizingCopyWithAssumedAlignmentILi128EEENS4_14SM90_TMA_STOREES26_S28_S28_EEEvvEEEEvNT_6ParamsE,"aw",@nobits
	.sectionflags	@""
	.align	16
	.zero		1024


//--------------------- .nv.shared.reserved.0     --------------------------
	.section	.nv.shared.reserved.0,"aw",@nobits
	.weak		__nv_reservedSMEM_offset_0_alias
	.size		__nv_reservedSMEM_offset_0_alias, 0, 64
	.other		__nv_reservedSMEM_offset_0_alias,@"STO_CUDA_RESERVED_SHARED STV_DEFAULT"
__nv_reservedSMEM_offset_0_alias:
	.zero		0
.nv.shared.reserved.0:
	.zero		64
	.weak		__nv_reservedSMEM_tcgen05_partition
	.type		__nv_reservedSMEM_tcgen05_partition,@object
	.size		__nv_reservedSMEM_tcgen05_partition,(.L_0 - __nv_reservedSMEM_tcgen05_partition)
__nv_reservedSMEM_tcgen05_partition:
	.zero		32
.L_0:


//--------------------- .nv.global                --------------------------
	.section	.nv.global,"aw",@nobits
.nv.global:
	.type		_ZN40_INTERNAL_46014143_4_k_cu_be74edbf_285724cute1_E,@object
	.size		_ZN40_INTERNAL_46014143_4_k_cu_be74edbf_285724cute1_E,(_ZN40_INTERNAL_46014143_4_k_cu_be74edbf_285724cuda3std3__45__cpo6cbeginE - _ZN40_INTERNAL_46014143_4_k_cu_be74edbf_285724cute1_E)
_ZN40_INTERNAL_46014143_4_k_cu_be74edbf_285724cute1_E:
	.zero		1
	.type		_ZN40_INTERNAL_46014143_4_k_cu_be74edbf_285724cuda3std3__45__cpo6cbeginE,@object
	.size		_ZN40_INTERNAL_46014143_4_k_cu_be74edbf_285724cuda3std3__45__cpo6cbeginE,(_ZN40_INTERNAL_46014143_4_k_cu_be74edbf_285724cuda3std3__48in_placeE - _ZN40_INTERNAL_46014143_4_k_cu_be74edbf_285724cuda3std3__45__cpo6cbeginE)
_ZN40_INTERNAL_46014143_4_k_cu_be74edbf_285724cuda3std3__45__cpo6cbeginE:
	.zero		1
	.type		_ZN40_INTERNAL_46014143_4_k_cu_be74edbf_285724cuda3std3__48in_placeE,@object
	.size		_ZN40_INTERNAL_46014143_4_k_cu_be74edbf_285724cuda3std3__48in_placeE,(_ZN40_INTERNAL_46014143_4_k_cu_be74edbf_285724cuda3std6ranges3__45__cpo9iter_moveE - _ZN40_INTERNAL_46014143_4_k_cu_be74edbf_285724cuda3std3__48in_placeE)
_ZN40_INTERNAL_46014143_4_k_cu_be74edbf_285724cuda3std3__48in_placeE:
	.zero		1
	.type		_ZN40_INTERNAL_46014143_4_k_cu_be74edbf_285724cuda3std6ranges3__45__cpo9iter_moveE,@object
	.size		_ZN40_INTERNAL_46014143_4_k_cu_be74edbf_285724cuda3std6ranges3__45__cpo9iter_moveE,(_ZN40_INTERNAL_46014143_4_k_cu_be74edbf_285724cuda3std3__45__cpo5beginE - _ZN40_INTERNAL_46014143_4_k_cu_be74edbf_285724cuda3std6ranges3__45__cpo9iter_moveE)
_ZN40_INTERNAL_46014143_4_k_cu_be74edbf_285724cuda3std6ranges3__45__cpo9iter_moveE:
	.zero		1
	.type		_ZN40_INTERNAL_46014143_4_k_cu_be74edbf_285724cuda3std3__45__cpo5beginE,@object
	.size		_ZN40_INTERNAL_46014143_4_k_cu_be74edbf_285724cuda3std3__45__cpo5beginE,(_ZN40_INTERNAL_46014143_4_k_cu_be74edbf_285724cuda3std3__442_GLOBAL__N__46014143_4_k_cu_be74edbf_285726ignoreE - _ZN40_INTERNAL_46014143_4_k_cu_be74edbf_285724cuda3std3__45__cpo5beginE)
_ZN40_INTERNAL_46014143_4_k_cu_be74edbf_285724cuda3std3__45__cpo5beginE:
	.zero		1
	.type		_ZN40_INTERNAL_46014143_4_k_cu_be74edbf_285724cuda3std3__442_GLOBAL__N__46014143_4_k_cu_be74edbf_285726ignoreE,@object
	.size		_ZN40_INTERNAL_46014143_4_k_cu_be74edbf_285724cuda3std3__442_GLOBAL__N__46014143_4_k_cu_be74edbf_285726ignoreE,(_ZN40_INTERNAL_46014143_4_k_cu_be74edbf_285724cute7productE - _ZN40_INTERNAL_46014143_4_k_cu_be74edbf_285724cuda3std3__442_GLOBAL__N__46014143_4_k_cu_be74edbf_285726ignoreE)
_ZN40_INTERNAL_46014143_4_k_cu_be74edbf_285724cuda3std3__442_GLOBAL__N__46014143_4_k_cu_be74edbf_285726ignoreE:
	.zero		1
	.type		_ZN40_INTERNAL_46014143_4_k_cu_be74edbf_285724cute7productE,@object
	.size		_ZN40_INTERNAL_46014143_4_k_cu_be74edbf_285724cute7productE,(_ZN40_INTERNAL_46014143_4_k_cu_be74edbf_285724cuda3std3__45__cpo3endE - _ZN40_INTERNAL_46014143_4_k_cu_be74edbf_285724cute7productE)
_ZN40_INTERNAL_46014143_4_k_cu_be74edbf_285724cute7productE:
	.zero		1
	.type		_ZN40_INTERNAL_46014143_4_k_cu_be74edbf_285724cuda3std3__45__cpo3endE,@object
	.size		_ZN40_INTERNAL_46014143_4_k_cu_be74edbf_285724cuda3std3__45__cpo3endE,(_ZN40_INTERNAL_46014143_4_k_cu_be74edbf_285724cuda3std3__419piecewise_constructE - _ZN40_INTERNAL_46014143_4_k_cu_be74edbf_285724cuda3std3__45__cpo3endE)
_ZN40_INTERNAL_46014143_4_k_cu_be74edbf_285724cuda3std3__45__cpo3endE:
	.zero		1
	.type		_ZN40_INTERNAL_46014143_4_k_cu_be74edbf_285724cuda3std3__419piecewise_constructE,@object
	.size		_ZN40_INTERNAL_46014143_4_k_cu_be74edbf_285724cuda3std3__419piecewise_constructE,(_ZN40_INTERNAL_46014143_4_k_cu_be74edbf_285724cuda3std3__45__cpo4cendE - _ZN40_INTERNAL_46014143_4_k_cu_be74edbf_285724cuda3std3__419piecewise_constructE)
_ZN40_INTERNAL_46014143_4_k_cu_be74edbf_285724cuda3std3__419piecewise_constructE:
	.zero		1
	.type		_ZN40_INTERNAL_46014143_4_k_cu_be74edbf_285724cuda3std3__45__cpo4cendE,@object
	.size		_ZN40_INTERNAL_46014143_4_k_cu_be74edbf_285724cuda3std3__45__cpo4cendE,(_ZN40_INTERNAL_46014143_4_k_cu_be74edbf_285724cuda3std6ranges3__45__cpo4swapE - _ZN40_INTERNAL_46014143_4_k_cu_be74edbf_285724cuda3std3__45__cpo4cendE)
_ZN40_INTERNAL_46014143_4_k_cu_be74edbf_285724cuda3std3__45__cpo4cendE:
	.zero		1
	.type		_ZN40_INTERNAL_46014143_4_k_cu_be74edbf_285724cuda3std6ranges3__45__cpo4swapE,@object
	.size		_ZN40_INTERNAL_46014143_4_k_cu_be74edbf_285724cuda3std6ranges3__45__cpo4swapE,(.L_10 - _ZN40_INTERNAL_46014143_4_k_cu_be74edbf_285724cuda3std6ranges3__45__cpo4swapE)
_ZN40_INTERNAL_46014143_4_k_cu_be74edbf_285724cuda3std6ranges3__45__cpo4swapE:
	.zero		1
.L_10:


//--------------------- .nv.constant0._ZN7cutlass13device_kernelINS_4gemm6kernel13GemmUniversalIN4cute5tupleIJiiiiEEENS1_10collective13CollectiveMmaINS1_35MainloopSm100TmaUmmaWarpSpecializedILi4ELi2ELi4ENS5_IJNS4_1CILi2EEENSA_ILi1EEESC_EEEEENS5_IJNSA_ILi256EEENSA_ILi128EEESF_EEENS_12float_e4m3_tENS5_IJlSC_lEEESI_SJ_NS4_8TiledMMAINS4_8MMA_AtomIJNS4_10MMA_TraitsINS4_25SM100_MMA_F8F6F4_2x1SM_SSEJSI_SI_fSF_SG_NS4_17integral_constantINS4_4UMMA5MajorELSQ_0EEESR_NSO_INSP_7ScaleInELSS_0EEEST_EEEEEENS4_6LayoutINS5_IJSC_SC_SC_EEENS5_IJNSA_ILi0EEESY_SY_EEEEENS5_IJNS4_10UnderscoreES11_S11_EEEEENS4_18SM100_TMA_2SM_LOADENS4_14ComposedLayoutINS4_7SwizzleILi3ELi4ELi3EEENS4_18smem_ptr_flag_bitsILi8EEENSW_INS5_IJNSA_ILi8EEESG_EEENS5_IJSG_SC_EEEEEEEvNS4_8identityES14_S1E_vS1F_EENS_8epilogue10collective18CollectiveEpilogueINS1H_23Sm100TmaWarpSpecializedILi2ELi2ELi64ELb0ELb0EEEJNS5_IJSG_SG_SF_EEENS5_IJNSW_ISG_SC_EENSW_INSA_ILi64EEESC_EEEEESI_SJ_SI_SJ_NS1H_6fusion15FusionCallbacksIS1L_NS1R_17LinearCombinationISI_fSI_fLNS_15FloatRoundStyleE2EEES1M_S1Q_JEEENS4_5SM1004TMEM4LOAD26SM100_TMEM_LOAD_32dp32b64xENS4_13SM90_TMA_LOADENS15_INS16_ILi2ELi4ELi3EEES19_NSW_INS5_IJS1A_S1O_EEENS5_IJS1O_SC_EEEEEEENS4_39AutoVectorizingCopyWithAssumedAlignmentILi128EEENS4_14SM90_TMA_STOREES26_S28_S28_EEEvvEEEEvNT_6ParamsE --------------------------
	.section	.nv.constant0._ZN7cutlass13device_kernelINS_4gemm6kernel13GemmUniversalIN4cute5tupleIJiiiiEEENS1_10collective13CollectiveMmaINS1_35MainloopSm100TmaUmmaWarpSpecializedILi4ELi2ELi4ENS5_IJNS4_1CILi2EEENSA_ILi1EEESC_EEEEENS5_IJNSA_ILi256EEENSA_ILi128EEESF_EEENS_12float_e4m3_tENS5_IJlSC_lEEESI_SJ_NS4_8TiledMMAINS4_8MMA_AtomIJNS4_10MMA_TraitsINS4_25SM100_MMA_F8F6F4_2x1SM_SSEJSI_SI_fSF_SG_NS4_17integral_constantINS4_4UMMA5MajorELSQ_0EEESR_NSO_INSP_7ScaleInELSS_0EEEST_EEEEEENS4_6LayoutINS5_IJSC_SC_SC_EEENS5_IJNSA_ILi0EEESY_SY_EEEEENS5_IJNS4_10UnderscoreES11_S11_EEEEENS4_18SM100_TMA_2SM_LOADENS4_14ComposedLayoutINS4_7SwizzleILi3ELi4ELi3EEENS4_18smem_ptr_flag_bitsILi8EEENSW_INS5_IJNSA_ILi8EEESG_EEENS5_IJSG_SC_EEEEEEEvNS4_8identityES14_S1E_vS1F_EENS_8epilogue10collective18CollectiveEpilogueINS1H_23Sm100TmaWarpSpecializedILi2ELi2ELi64ELb0ELb0EEEJNS5_IJSG_SG_SF_EEENS5_IJNSW_ISG_SC_EENSW_INSA_ILi64EEESC_EEEEESI_SJ_SI_SJ_NS1H_6fusion15FusionCallbacksIS1L_NS1R_17LinearCombinationISI_fSI_fLNS_15FloatRoundStyleE2EEES1M_S1Q_JEEENS4_5SM1004TMEM4LOAD26SM100_TMEM_LOAD_32dp32b64xENS4_13SM90_TMA_LOADENS15_INS16_ILi2ELi4ELi3EEES19_NSW_INS5_IJS1A_S1O_EEENS5_IJS1O_SC_EEEEEEENS4_39AutoVectorizingCopyWithAssumedAlignmentILi128EEENS4_14SM90_TMA_STOREES26_S28_S28_EEEvvEEEEvNT_6ParamsE,"a",@progbits
	.sectionflags	@""
	.align	4
.nv.constant0._ZN7cutlass13device_kernelINS_4gemm6kernel13GemmUniversalIN4cute5tupleIJiiiiEEENS1_10collective13CollectiveMmaINS1_35MainloopSm100TmaUmmaWarpSpecializedILi4ELi2ELi4ENS5_IJNS4_1CILi2EEENSA_ILi1EEESC_EEEEENS5_IJNSA_ILi256EEENSA_ILi128EEESF_EEENS_12float_e4m3_tENS5_IJlSC_lEEESI_SJ_NS4_8TiledMMAINS4_8MMA_AtomIJNS4_10MMA_TraitsINS4_25SM100_MMA_F8F6F4_2x1SM_SSEJSI_SI_fSF_SG_NS4_17integral_constantINS4_4UMMA5MajorELSQ_0EEESR_NSO_INSP_7ScaleInELSS_0EEEST_EEEEEENS4_6LayoutINS5_IJSC_SC_SC_EEENS5_IJNSA_ILi0EEESY_SY_EEEEENS5_IJNS4_10UnderscoreES11_S11_EEEEENS4_18SM100_TMA_2SM_LOADENS4_14ComposedLayoutINS4_7SwizzleILi3ELi4ELi3EEENS4_18smem_ptr_flag_bitsILi8EEENSW_INS5_IJNSA_ILi8EEESG_EEENS5_IJSG_SC_EEEEEEEvNS4_8identityES14_S1E_vS1F_EENS_8epilogue10collective18CollectiveEpilogueINS1H_23Sm100TmaWarpSpecializedILi2ELi2ELi64ELb0ELb0EEEJNS5_IJSG_SG_SF_EEENS5_IJNSW_ISG_SC_EENSW_INSA_ILi64EEESC_EEEEESI_SJ_SI_SJ_NS1H_6fusion15FusionCallbacksIS1L_NS1R_17LinearCombinationISI_fSI_fLNS_15FloatRoundStyleE2EEES1M_S1Q_JEEENS4_5SM1004TMEM4LOAD26SM100_TMEM_LOAD_32dp32b64xENS4_13SM90_TMA_LOADENS15_INS16_ILi2ELi4ELi3EEES19_NSW_INS5_IJS1A_S1O_EEENS5_IJS1O_SC_EEEEEEENS4_39AutoVectorizingCopyWithAssumedAlignmentILi128EEENS4_14SM90_TMA_STOREES26_S28_S28_EEEvvEEEEvNT_6ParamsE:
	.zero		2944


//--------------------- SYMBOLS --------------------------

	.type		.nv.reservedSmem.offset0,@object
	.size		.nv.reservedSmem.offset0,0x4
	.type		.nv.reservedSmem.cap,@object
	.size		.nv.reservedSmem.cap,0x4
	.type		__assertfail,@function
